	.target	sm_90a

	.elftype	@"ET_EXEC"


//--------------------- .note.nv.tkinfo           --------------------------
	.section	.note.nv.tkinfo,"",@"SHT_NOTE"
	.sectionflags	@"SHF_NOTE_NV_TKINFO"
	.tkinfo
        /*0018*/ 	.word	0x00000002
        /*0030*/ 	.string	""
        /*0030*/ 	.string	"ptxas"
        /*0030*/ 	.string	"Cuda compilation tools, release 13.0, V13.0.88"
        /*0030*/ 	.string	"Build cuda_13.0.r13.0/compiler.36424714_0"
        /*0030*/ 	.string	"-arch sm_90a -m 64 "



//--------------------- .note.nv.cuinfo           --------------------------
	.section	.note.nv.cuinfo,"",@"SHT_NOTE"
	.sectionflags	@"SHF_NOTE_NV_CUINFO"
        /*0018*/ 	.short	0x0002
        /*001a*/ 	.short	0x005a
        /*001c*/ 	.short	0x0082
	.zero		2


//--------------------- .nv.info                  --------------------------
	.section	.nv.info,"",@"SHT_CUDA_INFO"
	.align	4


	//----- nvinfo : EIATTR_REGCOUNT
	.align		4
        /*0000*/ 	.byte	0x04, 0x2f
        /*0002*/ 	.short	(.L_15 - .L_14)
	.align		4
.L_14:
        /*0004*/ 	.word	index@(_ZN7cutlass13device_kernelINS_4gemm6kernel13GemmUniversalIN4cute5tupleIJiiiiEEENS1_10collective13CollectiveMmaINS1_34MainloopSm90TmaGmmaWarpSpecializedILi4ENS5_IJNS4_1CILi2EEENSA_ILi4EEENSA_ILi1EEEEEENS1_35KernelTmaWarpSpecializedCooperativeEEENS5_IJNSA_ILi128EEESH_NSA_ILi64EEEEEENS_6half_tENS5_IJSD_llEEESK_NS5_IJlSD_lEEENS4_8TiledMMAINS4_8MMA_AtomIJNS4_4SM904GMMA26MMA_64x128x16_F32F16F16_SSILNSQ_5MajorE1ELSS_0ELNSQ_7ScaleInE1ELST_1EEEEEENS4_6LayoutINS5_IJSB_SD_SD_EEENS5_IJSD_NSA_ILi0EEESY_EEEEENS5_IJNS4_10UnderscoreES11_S11_EEEEENS4_23SM90_TMA_LOAD_MULTICASTENS4_14ComposedLayoutINS4_7SwizzleILi3ELi4ELi3EEENS4_18smem_ptr_flag_bitsILi16EEENSW_INS5_IJSI_NSA_ILi8EEEEEENS5_IJSD_SI_EEEEEEEvNS4_8identityES14_NS15_IS17_S19_NSW_INS5_IJS1A_SI_EEENS5_IJSI_SD_EEEEEEEvS1F_EENS_8epilogue10collective6detail29Sm90TmaWarpSpecializedAdapterINS1M_15DefaultEpilogueISK_SM_SM_NS1L_6thread17LinearCombinationISK_Li1EffLNS1Q_9ScaleType4KindE0ELNS_15FloatRoundStyleE2ESK_EENS1_15EpilogueDefaultEEEEEvvEEEEvNT_6ParamsE)
        /*0008*/ 	.word	0x000000a8


	//----- nvinfo : EIATTR_FRAME_SIZE
	.align		4
.L_15:
        /*000c*/ 	.byte	0x04, 0x11
        /*000e*/ 	.short	(.L_17 - .L_16)
	.align		4
.L_16:
        /*0010*/ 	.word	index@(_ZN7cutlass13device_kernelINS_4gemm6kernel13GemmUniversalIN4cute5tupleIJiiiiEEENS1_10collective13CollectiveMmaINS1_34MainloopSm90TmaGmmaWarpSpecializedILi4ENS5_IJNS4_1CILi2EEENSA_ILi4EEENSA_ILi1EEEEEENS1_35KernelTmaWarpSpecializedCooperativeEEENS5_IJNSA_ILi128EEESH_NSA_ILi64EEEEEENS_6half_tENS5_IJSD_llEEESK_NS5_IJlSD_lEEENS4_8TiledMMAINS4_8MMA_AtomIJNS4_4SM904GMMA26MMA_64x128x16_F32F16F16_SSILNSQ_5MajorE1ELSS_0ELNSQ_7ScaleInE1ELST_1EEEEEENS4_6LayoutINS5_IJSB_SD_SD_EEENS5_IJSD_NSA_ILi0EEESY_EEEEENS5_IJNS4_10UnderscoreES11_S11_EEEEENS4_23SM90_TMA_LOAD_MULTICASTENS4_14ComposedLayoutINS4_7SwizzleILi3ELi4ELi3EEENS4_18smem_ptr_flag_bitsILi16EEENSW_INS5_IJSI_NSA_ILi8EEEEEENS5_IJSD_SI_EEEEEEEvNS4_8identityES14_NS15_IS17_S19_NSW_INS5_IJS1A_SI_EEENS5_IJSI_SD_EEEEEEEvS1F_EENS_8epilogue10collective6detail29Sm90TmaWarpSpecializedAdapterINS1M_15DefaultEpilogueISK_SM_SM_NS1L_6thread17LinearCombinationISK_Li1EffLNS1Q_9ScaleType4KindE0ELNS_15FloatRoundStyleE2ESK_EENS1_15EpilogueDefaultEEEEEvvEEEEvNT_6ParamsE)
        /*0014*/ 	.word	0x00000000


	//----- nvinfo : EIATTR_MIN_STACK_SIZE
	.align		4
.L_17:
        /*0018*/ 	.byte	0x04, 0x12
        /*001a*/ 	.short	(.L_19 - .L_18)
	.align		4
.L_18:
        /*001c*/ 	.word	index@(_ZN7cutlass13device_kernelINS_4gemm6kernel13GemmUniversalIN4cute5tupleIJiiiiEEENS1_10collective13CollectiveMmaINS1_34MainloopSm90TmaGmmaWarpSpecializedILi4ENS5_IJNS4_1CILi2EEENSA_ILi4EEENSA_ILi1EEEEEENS1_35KernelTmaWarpSpecializedCooperativeEEENS5_IJNSA_ILi128EEESH_NSA_ILi64EEEEEENS_6half_tENS5_IJSD_llEEESK_NS5_IJlSD_lEEENS4_8TiledMMAINS4_8MMA_AtomIJNS4_4SM904GMMA26MMA_64x128x16_F32F16F16_SSILNSQ_5MajorE1ELSS_0ELNSQ_7ScaleInE1ELST_1EEEEEENS4_6LayoutINS5_IJSB_SD_SD_EEENS5_IJSD_NSA_ILi0EEESY_EEEEENS5_IJNS4_10UnderscoreES11_S11_EEEEENS4_23SM90_TMA_LOAD_MULTICASTENS4_14ComposedLayoutINS4_7SwizzleILi3ELi4ELi3EEENS4_18smem_ptr_flag_bitsILi16EEENSW_INS5_IJSI_NSA_ILi8EEEEEENS5_IJSD_SI_EEEEEEEvNS4_8identityES14_NS15_IS17_S19_NSW_INS5_IJS1A_SI_EEENS5_IJSI_SD_EEEEEEEvS1F_EENS_8epilogue10collective6detail29Sm90TmaWarpSpecializedAdapterINS1M_15DefaultEpilogueISK_SM_SM_NS1L_6thread17LinearCombinationISK_Li1EffLNS1Q_9ScaleType4KindE0ELNS_15FloatRoundStyleE2ESK_EENS1_15EpilogueDefaultEEEEEvvEEEEvNT_6ParamsE)
        /*0020*/ 	.word	0x00000000
.L_19:


//--------------------- .nv.compat                --------------------------
	.section	.nv.compat,"",@"SHT_CUDA_COMPAT_INFO"
	.align	4
        /*0000*/ 	.byte	0x02, 0x09, 0x01, 0x00, 0x02, 0x02, 0x04, 0x00, 0x02, 0x05, 0x05, 0x00, 0x03, 0x07, 0x01, 0x01
        /*0010*/ 	.byte	0x02, 0x03, 0x01, 0x00, 0x02, 0x06, 0x01, 0x00, 0x04, 0x0b, 0x08, 0x00, 0x00, 0x00, 0x00, 0x00
        /*0020*/ 	.byte	0x00, 0x00, 0x00, 0x00


//--------------------- .nv.info._ZN7cutlass13device_kernelINS_4gemm6kernel13GemmUniversalIN4cute5tupleIJiiiiEEENS1_10collective13CollectiveMmaINS1_34MainloopSm90TmaGmmaWarpSpecializedILi4ENS5_IJNS4_1CILi2EEENSA_ILi4EEENSA_ILi1EEEEEENS1_35KernelTmaWarpSpecializedCooperativeEEENS5_IJNSA_ILi128EEESH_NSA_ILi64EEEEEENS_6half_tENS5_IJSD_llEEESK_NS5_IJlSD_lEEENS4_8TiledMMAINS4_8MMA_AtomIJNS4_4SM904GMMA26MMA_64x128x16_F32F16F16_SSILNSQ_5MajorE1ELSS_0ELNSQ_7ScaleInE1ELST_1EEEEEENS4_6LayoutINS5_IJSB_SD_SD_EEENS5_IJSD_NSA_ILi0EEESY_EEEEENS5_IJNS4_10UnderscoreES11_S11_EEEEENS4_23SM90_TMA_LOAD_MULTICASTENS4_14ComposedLayoutINS4_7SwizzleILi3ELi4ELi3EEENS4_18smem_ptr_flag_bitsILi16EEENSW_INS5_IJSI_NSA_ILi8EEEEEENS5_IJSD_SI_EEEEEEEvNS4_8identityES14_NS15_IS17_S19_NSW_INS5_IJS1A_SI_EEENS5_IJSI_SD_EEEEEEEvS1F_EENS_8epilogue10collective6detail29Sm90TmaWarpSpecializedAdapterINS1M_15DefaultEpilogueISK_SM_SM_NS1L_6thread17LinearCombinationISK_Li1EffLNS1Q_9ScaleType4KindE0ELNS_15FloatRoundStyleE2ESK_EENS1_15EpilogueDefaultEEEEEvvEEEEvNT_6ParamsE --------------------------
	.section	.nv.info._ZN7cutlass13device_kernelINS_4gemm6kernel13GemmUniversalIN4cute5tupleIJiiiiEEENS1_10collective13CollectiveMmaINS1_34MainloopSm90TmaGmmaWarpSpecializedILi4ENS5_IJNS4_1CILi2EEENSA_ILi4EEENSA_ILi1EEEEEENS1_35KernelTmaWarpSpecializedCooperativeEEENS5_IJNSA_ILi128EEESH_NSA_ILi64EEEEEENS_6half_tENS5_IJSD_llEEESK_NS5_IJlSD_lEEENS4_8TiledMMAINS4_8MMA_AtomIJNS4_4SM904GMMA26MMA_64x128x16_F32F16F16_SSILNSQ_5MajorE1ELSS_0ELNSQ_7ScaleInE1ELST_1EEEEEENS4_6LayoutINS5_IJSB_SD_SD_EEENS5_IJSD_NSA_ILi0EEESY_EEEEENS5_IJNS4_10UnderscoreES11_S11_EEEEENS4_23SM90_TMA_LOAD_MULTICASTENS4_14ComposedLayoutINS4_7SwizzleILi3ELi4ELi3EEENS4_18smem_ptr_flag_bitsILi16EEENSW_INS5_IJSI_NSA_ILi8EEEEEENS5_IJSD_SI_EEEEEEEvNS4_8identityES14_NS15_IS17_S19_NSW_INS5_IJS1A_SI_EEENS5_IJSI_SD_EEEEEEEvS1F_EENS_8epilogue10collective6detail29Sm90TmaWarpSpecializedAdapterINS1M_15DefaultEpilogueISK_SM_SM_NS1L_6thread17LinearCombinationISK_Li1EffLNS1Q_9ScaleType4KindE0ELNS_15FloatRoundStyleE2ESK_EENS1_15EpilogueDefaultEEEEEvvEEEEvNT_6ParamsE,"",@"SHT_CUDA_INFO"
	.sectionflags	@""
	.align	4


	//----- nvinfo : EIATTR_CUDA_API_VERSION
	.align		4
        /*0000*/ 	.byte	0x04, 0x37
        /*0002*/ 	.short	(.L_21 - .L_20)
.L_20:
        /*0004*/ 	.word	0x00000082


	//----- nvinfo : EIATTR_KPARAM_INFO
	.align		4
.L_21:
        /*0008*/ 	.byte	0x04, 0x17
        /*000a*/ 	.short	(.L_23 - .L_22)
.L_22:
        /*000c*/ 	.word	0x00000000
        /*0010*/ 	.short	0x0000
        /*0012*/ 	.short	0x0070
        /*0014*/ 	.byte	0x00, 0xf0, 0x01, 0x10


	//----- nvinfo : EIATTR_SPARSE_MMA_MASK
	.align		4
.L_23:
        /*0018*/ 	.byte	0x03, 0x50
        /*001a*/ 	.short	0x0000


	//----- nvinfo : EIATTR_MAXREG_COUNT
	.align		4
        /*001c*/ 	.byte	0x03, 0x1b
        /*001e*/ 	.short	0x00a8


	//----- nvinfo : EIATTR_NUM_BARRIERS
	.align		4
        /*0020*/ 	.byte	0x02, 0x4c
        /*0022*/ 	.byte	0x01
	.zero		1


	//----- nvinfo : EIATTR_EXTERNS
	.align		4
        /*0024*/ 	.byte	0x04, 0x0f
        /*0026*/ 	.short	(.L_25 - .L_24)


	//   ....[0]....
	.align		4
.L_24:
        /*0028*/ 	.word	index@(__assertfail)


	//----- nvinfo : EIATTR_MERCURY_ISA_VERSION
	.align		4
.L_25:
        /*002c*/ 	.byte	0x03, 0x5f
        /*002e*/ 	.short	0x0101


	//----- nvinfo : EIATTR_INT_WARP_WIDE_INSTR_OFFSETS
	.align		4
        /*0030*/ 	.byte	0x04, 0x31
        /*0032*/ 	.short	(.L_27 - .L_26)


	//   ....[0]....
.L_26:
        /*0034*/ 	.word	0x00000480


	//   ....[1]....
        /*0038*/ 	.word	0x000004a0


	//   ....[2]....
        /*003c*/ 	.word	0x00000680


	//   ....[3]....
        /*0040*/ 	.word	0x00001ef0


	//----- nvinfo : EIATTR_COOP_GROUP_MASK_REGIDS
	.align		4
.L_27:
        /*0044*/ 	.byte	0x04, 0x29
        /*0046*/ 	.short	(.L_29 - .L_28)


	//   ....[0]....
.L_28:
        /*0048*/ 	.word	0xffffffff


	//   ....[1]....
        /*004c*/ 	.word	0xffffffff


	//   ....[2]....
        /*0050*/ 	.word	0xffffffff


	//   ....[3]....
        /*0054*/ 	.word	0xffffffff


	//   ....[4]....
        /*0058*/ 	.word	0xffffffff


	//   ....[5]....
        /*005c*/ 	.word	0xffffffff


	//----- nvinfo : EIATTR_COOP_GROUP_INSTR_OFFSETS
	.align		4
.L_29:
        /*0060*/ 	.byte	0x04, 0x28
        /*0062*/ 	.short	(.L_31 - .L_30)


	//   ....[0]....
.L_30:
        /*0064*/ 	.word	0x00000060


	//   ....[1]....
        /*0068*/ 	.word	0x00000070


	//   ....[2]....
        /*006c*/ 	.word	0x00000130


	//   ....[3]....
        /*0070*/ 	.word	0x000002d0


	//   ....[4]....
        /*0074*/ 	.word	0x00000800


	//   ....[5]....
        /*0078*/ 	.word	0x00001480


	//----- nvinfo : EIATTR_REG_RECONFIG
	.align		4
.L_31:
        /*007c*/ 	.byte	0x01, 0x54
	.zero		2


	//----- nvinfo : EIATTR_SYSCALL_OFFSETS
	.align		4
        /*0080*/ 	.byte	0x04, 0x46
        /*0082*/ 	.short	(.L_33 - .L_32)


	//   ....[0]....
.L_32:
        /*0084*/ 	.word	0x00001660


	//----- nvinfo : EIATTR_MBARRIER_INSTR_OFFSETS
	.align		4
.L_33:
        /*0088*/ 	.byte	0x04, 0x39
        /*008a*/ 	.short	(.L_35 - .L_34)


	//   ....[0]....
.L_34:
        /*008c*/ 	.word	0x00000230
        /*0090*/ 	.word	0x000000ff
        /*0094*/ 	.word	0x00000000
        /*0098*/ 	.short	0x0100
        /*009a*/ 	.byte	0x08
	.zero		1


	//   ....[1]....
        /*009c*/ 	.word	0x00000240
        /*00a0*/ 	.word	0x000000ff
        /*00a4*/ 	.word	0x00000020
        /*00a8*/ 	.short	0x0100
        /*00aa*/ 	.byte	0x08
	.zero		1


	//   ....[2]....
        /*00ac*/ 	.word	0x00000250
        /*00b0*/ 	.word	0x000000ff
        /*00b4*/ 	.word	0x00000008
        /*00b8*/ 	.short	0x0100
        /*00ba*/ 	.byte	0x08
	.zero		1


	//   ....[3]....
        /*00bc*/ 	.word	0x00000260
        /*00c0*/ 	.word	0x000000ff
        /*00c4*/ 	.word	0x00000028
        /*00c8*/ 	.short	0x0100
        /*00ca*/ 	.byte	0x08
	.zero		1


	//   ....[4]....
        /*00cc*/ 	.word	0x00000270
        /*00d0*/ 	.word	0x000000ff
        /*00d4*/ 	.word	0x00000010
        /*00d8*/ 	.short	0x0100
        /*00da*/ 	.byte	0x08
	.zero		1


	//   ....[5]....
        /*00dc*/ 	.word	0x00000280
        /*00e0*/ 	.word	0x000000ff
        /*00e4*/ 	.word	0x00000030
        /*00e8*/ 	.short	0x0100
        /*00ea*/ 	.byte	0x08
	.zero		1


	//   ....[6]....
        /*00ec*/ 	.word	0x00000290
        /*00f0*/ 	.word	0x000000ff
        /*00f4*/ 	.word	0x00000018
        /*00f8*/ 	.short	0x0100
        /*00fa*/ 	.byte	0x08
	.zero		1


	//   ....[7]....
        /*00fc*/ 	.word	0x000002a0
        /*0100*/ 	.word	0x000000ff
        /*0104*/ 	.word	0x00000038
        /*0108*/ 	.short	0x0100
        /*010a*/ 	.byte	0x08
	.zero		1


	//   ....[8]....
        /*010c*/ 	.word	0x00000710
        /*0110*/ 	.word	0x000000ff
        /*0114*/ 	.word	0x00000050
        /*0118*/ 	.short	0x0100
        /*011a*/ 	.byte	0x06
	.zero		1


	//   ....[9]....
        /*011c*/ 	.word	0x000007a0
        /*0120*/ 	.word	0x000000ff
        /*0124*/ 	.word	0x00000058
        /*0128*/ 	.short	0x0100
        /*012a*/ 	.byte	0x06
	.zero		1


	//   ....[10]....
        /*012c*/ 	.word	0x00001720
        /*0130*/ 	.word	0x00000003
        /*0134*/ 	.word	0x00000000
        /*0138*/ 	.short	0x010a
        /*013a*/ 	.byte	0x3f
	.zero		1


	//   ....[11]....
        /*013c*/ 	.word	0x00001780
        /*0140*/ 	.word	0x00000003
        /*0144*/ 	.word	0x00000000
        /*0148*/ 	.short	0x010a
        /*014a*/ 	.byte	0x3f
	.zero		1


	//   ....[12]....
        /*014c*/ 	.word	0x00001b00
        /*0150*/ 	.word	0x00000005
        /*0154*/ 	.word	0x00000000
        /*0158*/ 	.short	0x010a
        /*015a*/ 	.byte	0x3f
	.zero		1


	//   ....[13]....
        /*015c*/ 	.word	0x00001b40
        /*0160*/ 	.word	0x00000005
        /*0164*/ 	.word	0x00000000
        /*0168*/ 	.short	0x010a
        /*016a*/ 	.byte	0x3f
	.zero		1


	//   ....[14]....
        /*016c*/ 	.word	0x00001da0
        /*0170*/ 	.word	0x00000004
        /*0174*/ 	.word	0x00000000
        /*0178*/ 	.short	0x0101
        /*017a*/ 	.byte	0x3f
	.zero		1


	//   ....[15]....
        /*017c*/ 	.word	0x00001f60
        /*0180*/ 	.word	0x00000000
        /*0184*/ 	.word	0x00000000
        /*0188*/ 	.short	0x0101
        /*018a*/ 	.byte	0x3f
	.zero		1


	//   ....[16]....
        /*018c*/ 	.word	0x00007180
        /*0190*/ 	.word	0x00000014
        /*0194*/ 	.word	0x00000020
        /*0198*/ 	.short	0x010a
        /*019a*/ 	.byte	0x3f
	.zero		1


	//   ....[17]....
        /*019c*/ 	.word	0x000075d0
        /*01a0*/ 	.word	0x00000004
        /*01a4*/ 	.word	0x00000058
        /*01a8*/ 	.short	0x0101
        /*01aa*/ 	.byte	0x3f
	.zero		1


	//   ....[18]....
        /*01ac*/ 	.word	0x00007cf0
        /*01b0*/ 	.word	0x00000005
        /*01b4*/ 	.word	0x00000000
        /*01b8*/ 	.short	0x010a
        /*01ba*/ 	.byte	0x3f
	.zero		1


	//   ....[19]....
        /*01bc*/ 	.word	0x00007d70
        /*01c0*/ 	.word	0x00000007
        /*01c4*/ 	.word	0x00000000
        /*01c8*/ 	.short	0x010a
        /*01ca*/ 	.byte	0x3f
	.zero		1


	//   ....[20]....
        /*01cc*/ 	.word	0x00007e00
        /*01d0*/ 	.word	0x00000006
        /*01d4*/ 	.word	0x00000000
        /*01d8*/ 	.short	0x010a
        /*01da*/ 	.byte	0x3f
	.zero		1


	//   ....[21]....
        /*01dc*/ 	.word	0x00007e90
        /*01e0*/ 	.word	0x00000003
        /*01e4*/ 	.word	0x00000000
        /*01e8*/ 	.short	0x010a
        /*01ea*/ 	.byte	0x3f
	.zero		1


	//   ....[22]....
        /*01ec*/ 	.word	0x00007ef0
        /*01f0*/ 	.word	0x00000003
        /*01f4*/ 	.word	0x00000000
        /*01f8*/ 	.short	0x010a
        /*01fa*/ 	.byte	0x3f
	.zero		1


	//   ....[23]....
        /*01fc*/ 	.word	0x00007f40
        /*0200*/ 	.word	0x00000005
        /*0204*/ 	.word	0x00000000
        /*0208*/ 	.short	0x010a
        /*020a*/ 	.byte	0x3f
	.zero		1


	//   ....[24]....
        /*020c*/ 	.word	0x00008010
        /*0210*/ 	.word	0x00000014
        /*0214*/ 	.word	0x00000020
        /*0218*/ 	.short	0x010a
        /*021a*/ 	.byte	0x3f
	.zero		1


	//   ....[25]....
        /*021c*/ 	.word	0x000080e0
        /*0220*/ 	.word	0x00000005
        /*0224*/ 	.word	0x00000000
        /*0228*/ 	.short	0x010a
        /*022a*/ 	.byte	0x3f
	.zero		1


	//   ....[26]....
        /*022c*/ 	.word	0x00008130
        /*0230*/ 	.word	0x00000007
        /*0234*/ 	.word	0x00000000
        /*0238*/ 	.short	0x010a
        /*023a*/ 	.byte	0x3f
	.zero		1


	//   ....[27]....
        /*023c*/ 	.word	0x00008180
        /*0240*/ 	.word	0x00000006
        /*0244*/ 	.word	0x00000000
        /*0248*/ 	.short	0x010a
        /*024a*/ 	.byte	0x3f
	.zero		1


	//----- nvinfo : EIATTR_NUM_MBARRIERS
	.align		4
.L_35:
        /*024c*/ 	.byte	0x03, 0x38
        /*024e*/ 	.short	0x000a


	//----- nvinfo : EIATTR_EXIT_INSTR_OFFSETS
	.align		4
        /*0250*/ 	.byte	0x04, 0x1c
        /*0252*/ 	.short	(.L_37 - .L_36)


	//   ....[0]....
.L_36:
        /*0254*/ 	.word	0x000009d0


	//   ....[1]....
        /*0258*/ 	.word	0x000011e0


	//   ....[2]....
        /*025c*/ 	.word	0x00006800


	//   ....[3]....
        /*0260*/ 	.word	0x00006d60


	//   ....[4]....
        /*0264*/ 	.word	0x00007ee0


	//----- nvinfo : EIATTR_MAX_THREADS
	.align		4
.L_37:
        /*0268*/ 	.byte	0x04, 0x05
        /*026a*/ 	.short	(.L_39 - .L_38)
.L_38:
        /*026c*/ 	.word	0x00000180
        /*0270*/ 	.word	0x00000001
        /*0274*/ 	.word	0x00000001


	//----- nvinfo : EIATTR_CRS_STACK_SIZE
	.align		4
.L_39:
        /*0278*/ 	.byte	0x04, 0x1e
        /*027a*/ 	.short	(.L_41 - .L_40)
.L_40:
        /*027c*/ 	.word	0x00000000


	//----- nvinfo : EIATTR_CBANK_PARAM_SIZE
	.align		4
.L_41:
        /*0280*/ 	.byte	0x03, 0x19
        /*0282*/ 	.short	0x0470


	//----- nvinfo : EIATTR_PARAM_CBANK
	.align		4
        /*0284*/ 	.byte	0x04, 0x0a
        /*0286*/ 	.short	(.L_43 - .L_42)
	.align		4
.L_42:
        /*0288*/ 	.word	index@(.nv.constant0._ZN7cutlass13device_kernelINS_4gemm6kernel13GemmUniversalIN4cute5tupleIJiiiiEEENS1_10collective13CollectiveMmaINS1_34MainloopSm90TmaGmmaWarpSpecializedILi4ENS5_IJNS4_1CILi2EEENSA_ILi4EEENSA_ILi1EEEEEENS1_35KernelTmaWarpSpecializedCooperativeEEENS5_IJNSA_ILi128EEESH_NSA_ILi64EEEEEENS_6half_tENS5_IJSD_llEEESK_NS5_IJlSD_lEEENS4_8TiledMMAINS4_8MMA_AtomIJNS4_4SM904GMMA26MMA_64x128x16_F32F16F16_SSILNSQ_5MajorE1ELSS_0ELNSQ_7ScaleInE1ELST_1EEEEEENS4_6LayoutINS5_IJSB_SD_SD_EEENS5_IJSD_NSA_ILi0EEESY_EEEEENS5_IJNS4_10UnderscoreES11_S11_EEEEENS4_23SM90_TMA_LOAD_MULTICASTENS4_14ComposedLayoutINS4_7SwizzleILi3ELi4ELi3EEENS4_18smem_ptr_flag_bitsILi16EEENSW_INS5_IJSI_NSA_ILi8EEEEEENS5_IJSD_SI_EEEEEEEvNS4_8identityES14_NS15_IS17_S19_NSW_INS5_IJS1A_SI_EEENS5_IJSI_SD_EEEEEEEvS1F_EENS_8epilogue10collective6detail29Sm90TmaWarpSpecializedAdapterINS1M_15DefaultEpilogueISK_SM_SM_NS1L_6thread17LinearCombinationISK_Li1EffLNS1Q_9ScaleType4KindE0ELNS_15FloatRoundStyleE2ESK_EENS1_15EpilogueDefaultEEEEEvvEEEEvNT_6ParamsE)
        /*028c*/ 	.short	0x0210
        /*028e*/ 	.short	0x0470


	//----- nvinfo : EIATTR_SW_WAR
	.align		4
.L_43:
        /*0290*/ 	.byte	0x04, 0x36
        /*0292*/ 	.short	(.L_45 - .L_44)
.L_44:
        /*0294*/ 	.word	0x00000008
.L_45:


//--------------------- .nv.callgraph             --------------------------
	.section	.nv.callgraph,"",@"SHT_CUDA_CALLGRAPH"
	.align	4
	.sectionentsize	8
	.align		4
        /*0000*/ 	.word	0x00000000
	.align		4
        /*0004*/ 	.word	0xffffffff
	.align		4
        /*0008*/ 	.word	index@(_ZN7cutlass13device_kernelINS_4gemm6kernel13GemmUniversalIN4cute5tupleIJiiiiEEENS1_10collective13CollectiveMmaINS1_34MainloopSm90TmaGmmaWarpSpecializedILi4ENS5_IJNS4_1CILi2EEENSA_ILi4EEENSA_ILi1EEEEEENS1_35KernelTmaWarpSpecializedCooperativeEEENS5_IJNSA_ILi128EEESH_NSA_ILi64EEEEEENS_6half_tENS5_IJSD_llEEESK_NS5_IJlSD_lEEENS4_8TiledMMAINS4_8MMA_AtomIJNS4_4SM904GMMA26MMA_64x128x16_F32F16F16_SSILNSQ_5MajorE1ELSS_0ELNSQ_7ScaleInE1ELST_1EEEEEENS4_6LayoutINS5_IJSB_SD_SD_EEENS5_IJSD_NSA_ILi0EEESY_EEEEENS5_IJNS4_10UnderscoreES11_S11_EEEEENS4_23SM90_TMA_LOAD_MULTICASTENS4_14ComposedLayoutINS4_7SwizzleILi3ELi4ELi3EEENS4_18smem_ptr_flag_bitsILi16EEENSW_INS5_IJSI_NSA_ILi8EEEEEENS5_IJSD_SI_EEEEEEEvNS4_8identityES14_NS15_IS17_S19_NSW_INS5_IJS1A_SI_EEENS5_IJSI_SD_EEEEEEEvS1F_EENS_8epilogue10collective6detail29Sm90TmaWarpSpecializedAdapterINS1M_15DefaultEpilogueISK_SM_SM_NS1L_6thread17LinearCombinationISK_Li1EffLNS1Q_9ScaleType4KindE0ELNS_15FloatRoundStyleE2ESK_EENS1_15EpilogueDefaultEEEEEvvEEEEvNT_6ParamsE)
	.align		4
        /*000c*/ 	.word	index@(__assertfail)
	.align		4
        /*0010*/ 	.word	0x00000000
	.align		4
        /*0014*/ 	.word	0xfffffffe
	.align		4
        /*0018*/ 	.word	0x00000000
	.align		4
        /*001c*/ 	.word	0xfffffffd
	.align		4
        /*0020*/ 	.word	0x00000000
	.align		4
        /*0024*/ 	.word	0xfffffffc


//--------------------- .nv.constant4             --------------------------
	.section	.nv.constant4,"a",@progbits
	.align	8
	.align		8
.nv.constant4:
        /*0000*/ 	.dword	__assertfail
	.align		8
        /*0008*/ 	.dword	__unnamed_1
	.align		8
        /*0010*/ 	.dword	_ZN40_INTERNAL_2b28499b_4_k_cu_5e9cedb7_268414cuda3std3__45__cpo5beginE
	.align		8
        /*0018*/ 	.dword	_ZN40_INTERNAL_2b28499b_4_k_cu_5e9cedb7_268414cuda3std3__45__cpo3endE
	.align		8
        /*0020*/ 	.dword	_ZN40_INTERNAL_2b28499b_4_k_cu_5e9cedb7_268414cuda3std3__45__cpo6cbeginE
	.align		8
        /*0028*/ 	.dword	_ZN40_INTERNAL_2b28499b_4_k_cu_5e9cedb7_268414cuda3std3__45__cpo4cendE
	.align		8
        /*0030*/ 	.dword	_ZN40_INTERNAL_2b28499b_4_k_cu_5e9cedb7_268414cuda3std3__442_GLOBAL__N__2b28499b_4_k_cu_5e9cedb7_268416ignoreE
	.align		8
        /*0038*/ 	.dword	_ZN40_INTERNAL_2b28499b_4_k_cu_5e9cedb7_268414cuda3std3__419piecewise_constructE
	.align		8
        /*0040*/ 	.dword	_ZN40_INTERNAL_2b28499b_4_k_cu_5e9cedb7_268414cuda3std3__48in_placeE
	.align		8
        /*0048*/ 	.dword	_ZN40_INTERNAL_2b28499b_4_k_cu_5e9cedb7_268414cuda3std6ranges3__45__cpo4swapE
	.align		8
        /*0050*/ 	.dword	_ZN40_INTERNAL_2b28499b_4_k_cu_5e9cedb7_268414cuda3std6ranges3__45__cpo9iter_moveE
	.align		8
        /*0058*/ 	.dword	_ZN40_INTERNAL_2b28499b_4_k_cu_5e9cedb7_268414cute7productE
	.align		8
        /*0060*/ 	.dword	_ZN40_INTERNAL_2b28499b_4_k_cu_5e9cedb7_268414cute1_E
	.align		8
        /*0068*/ 	.dword	$str$22
	.align		8
        /*0070*/ 	.dword	$str$23


//--------------------- .text._ZN7cutlass13device_kernelINS_4gemm6kernel13GemmUniversalIN4cute5tupleIJiiiiEEENS1_10collective13CollectiveMmaINS1_34MainloopSm90TmaGmmaWarpSpecializedILi4ENS5_IJNS4_1CILi2EEENSA_ILi4EEENSA_ILi1EEEEEENS1_35KernelTmaWarpSpecializedCooperativeEEENS5_IJNSA_ILi128EEESH_NSA_ILi64EEEEEENS_6half_tENS5_IJSD_llEEESK_NS5_IJlSD_lEEENS4_8TiledMMAINS4_8MMA_AtomIJNS4_4SM904GMMA26MMA_64x128x16_F32F16F16_SSILNSQ_5MajorE1ELSS_0ELNSQ_7ScaleInE1ELST_1EEEEEENS4_6LayoutINS5_IJSB_SD_SD_EEENS5_IJSD_NSA_ILi0EEESY_EEEEENS5_IJNS4_10UnderscoreES11_S11_EEEEENS4_23SM90_TMA_LOAD_MULTICASTENS4_14ComposedLayoutINS4_7SwizzleILi3ELi4ELi3EEENS4_18smem_ptr_flag_bitsILi16EEENSW_INS5_IJSI_NSA_ILi8EEEEEENS5_IJSD_SI_EEEEEEEvNS4_8identityES14_NS15_IS17_S19_NSW_INS5_IJS1A_SI_EEENS5_IJSI_SD_EEEEEEEvS1F_EENS_8epilogue10collective6detail29Sm90TmaWarpSpecializedAdapterINS1M_15DefaultEpilogueISK_SM_SM_NS1L_6thread17LinearCombinationISK_Li1EffLNS1Q_9ScaleType4KindE0ELNS_15FloatRoundStyleE2ESK_EENS1_15EpilogueDefaultEEEEEvvEEEEvNT_6ParamsE --------------------------
	.section	.text._ZN7cutlass13device_kernelINS_4gemm6kernel13GemmUniversalIN4cute5tupleIJiiiiEEENS1_10collective13CollectiveMmaINS1_34MainloopSm90TmaGmmaWarpSpecializedILi4ENS5_IJNS4_1CILi2EEENSA_ILi4EEENSA_ILi1EEEEEENS1_35KernelTmaWarpSpecializedCooperativeEEENS5_IJNSA_ILi128EEESH_NSA_ILi64EEEEEENS_6half_tENS5_IJSD_llEEESK_NS5_IJlSD_lEEENS4_8TiledMMAINS4_8MMA_AtomIJNS4_4SM904GMMA26MMA_64x128x16_F32F16F16_SSILNSQ_5MajorE1ELSS_0ELNSQ_7ScaleInE1ELST_1EEEEEENS4_6LayoutINS5_IJSB_SD_SD_EEENS5_IJSD_NSA_ILi0EEESY_EEEEENS5_IJNS4_10UnderscoreES11_S11_EEEEENS4_23SM90_TMA_LOAD_MULTICASTENS4_14ComposedLayoutINS4_7SwizzleILi3ELi4ELi3EEENS4_18smem_ptr_flag_bitsILi16EEENSW_INS5_IJSI_NSA_ILi8EEEEEENS5_IJSD_SI_EEEEEEEvNS4_8identityES14_NS15_IS17_S19_NSW_INS5_IJS1A_SI_EEENS5_IJSI_SD_EEEEEEEvS1F_EENS_8epilogue10collective6detail29Sm90TmaWarpSpecializedAdapterINS1M_15DefaultEpilogueISK_SM_SM_NS1L_6thread17LinearCombinationISK_Li1EffLNS1Q_9ScaleType4KindE0ELNS_15FloatRoundStyleE2ESK_EENS1_15EpilogueDefaultEEEEEvvEEEEvNT_6ParamsE,"ax",@progbits
	.align	128
.text._ZN7cutlass13device_kernelINS_4gemm6kernel13GemmUniversalIN4cute5tupleIJiiiiEEENS1_10collective13CollectiveMmaINS1_34MainloopSm90TmaGmmaWarpSpecializedILi4ENS5_IJNS4_1CILi2EEENSA_ILi4EEENSA_ILi1EEEEEENS1_35KernelTmaWarpSpecializedCooperativeEEENS5_IJNSA_ILi128EEESH_NSA_ILi64EEEEEENS_6half_tENS5_IJSD_llEEESK_NS5_IJlSD_lEEENS4_8TiledMMAINS4_8MMA_AtomIJNS4_4SM904GMMA26MMA_64x128x16_F32F16F16_SSILNSQ_5MajorE1ELSS_0ELNSQ_7ScaleInE1ELST_1EEEEEENS4_6LayoutINS5_IJSB_SD_SD_EEENS5_IJSD_NSA_ILi0EEESY_EEEEENS5_IJNS4_10UnderscoreES11_S11_EEEEENS4_23SM90_TMA_LOAD_MULTICASTENS4_14ComposedLayoutINS4_7SwizzleILi3ELi4ELi3EEENS4_18smem_ptr_flag_bitsILi16EEENSW_INS5_IJSI_NSA_ILi8EEEEEENS5_IJSD_SI_EEEEEEEvNS4_8identityES14_NS15_IS17_S19_NSW_INS5_IJS1A_SI_EEENS5_IJSI_SD_EEEEEEEvS1F_EENS_8epilogue10collective6detail29Sm90TmaWarpSpecializedAdapterINS1M_15DefaultEpilogueISK_SM_SM_NS1L_6thread17LinearCombinationISK_Li1EffLNS1Q_9ScaleType4KindE0ELNS_15FloatRoundStyleE2ESK_EENS1_15EpilogueDefaultEEEEEvvEEEEvNT_6ParamsE:
        .type           _ZN7cutlass13device_kernelINS_4gemm6kernel13GemmUniversalIN4cute5tupleIJiiiiEEENS1_10collective13CollectiveMmaINS1_34MainloopSm90TmaGmmaWarpSpecializedILi4ENS5_IJNS4_1CILi2EEENSA_ILi4EEENSA_ILi1EEEEEENS1_35KernelTmaWarpSpecializedCooperativeEEENS5_IJNSA_ILi128EEESH_NSA_ILi64EEEEEENS_6half_tENS5_IJSD_llEEESK_NS5_IJlSD_lEEENS4_8TiledMMAINS4_8MMA_AtomIJNS4_4SM904GMMA26MMA_64x128x16_F32F16F16_SSILNSQ_5MajorE1ELSS_0ELNSQ_7ScaleInE1ELST_1EEEEEENS4_6LayoutINS5_IJSB_SD_SD_EEENS5_IJSD_NSA_ILi0EEESY_EEEEENS5_IJNS4_10UnderscoreES11_S11_EEEEENS4_23SM90_TMA_LOAD_MULTICASTENS4_14ComposedLayoutINS4_7SwizzleILi3ELi4ELi3EEENS4_18smem_ptr_flag_bitsILi16EEENSW_INS5_IJSI_NSA_ILi8EEEEEENS5_IJSD_SI_EEEEEEEvNS4_8identityES14_NS15_IS17_S19_NSW_INS5_IJS1A_SI_EEENS5_IJSI_SD_EEEEEEEvS1F_EENS_8epilogue10collective6detail29Sm90TmaWarpSpecializedAdapterINS1M_15DefaultEpilogueISK_SM_SM_NS1L_6thread17LinearCombinationISK_Li1EffLNS1Q_9ScaleType4KindE0ELNS_15FloatRoundStyleE2ESK_EENS1_15EpilogueDefaultEEEEEvvEEEEvNT_6ParamsE,@function
        .size           _ZN7cutlass13device_kernelINS_4gemm6kernel13GemmUniversalIN4cute5tupleIJiiiiEEENS1_10collective13CollectiveMmaINS1_34MainloopSm90TmaGmmaWarpSpecializedILi4ENS5_IJNS4_1CILi2EEENSA_ILi4EEENSA_ILi1EEEEEENS1_35KernelTmaWarpSpecializedCooperativeEEENS5_IJNSA_ILi128EEESH_NSA_ILi64EEEEEENS_6half_tENS5_IJSD_llEEESK_NS5_IJlSD_lEEENS4_8TiledMMAINS4_8MMA_AtomIJNS4_4SM904GMMA26MMA_64x128x16_F32F16F16_SSILNSQ_5MajorE1ELSS_0ELNSQ_7ScaleInE1ELST_1EEEEEENS4_6LayoutINS5_IJSB_SD_SD_EEENS5_IJSD_NSA_ILi0EEESY_EEEEENS5_IJNS4_10UnderscoreES11_S11_EEEEENS4_23SM90_TMA_LOAD_MULTICASTENS4_14ComposedLayoutINS4_7SwizzleILi3ELi4ELi3EEENS4_18smem_ptr_flag_bitsILi16EEENSW_INS5_IJSI_NSA_ILi8EEEEEENS5_IJSD_SI_EEEEEEEvNS4_8identityES14_NS15_IS17_S19_NSW_INS5_IJS1A_SI_EEENS5_IJSI_SD_EEEEEEEvS1F_EENS_8epilogue10collective6detail29Sm90TmaWarpSpecializedAdapterINS1M_15DefaultEpilogueISK_SM_SM_NS1L_6thread17LinearCombinationISK_Li1EffLNS1Q_9ScaleType4KindE0ELNS_15FloatRoundStyleE2ESK_EENS1_15EpilogueDefaultEEEEEvvEEEEvNT_6ParamsE,(.L_x_197 - _ZN7cutlass13device_kernelINS_4gemm6kernel13GemmUniversalIN4cute5tupleIJiiiiEEENS1_10collective13CollectiveMmaINS1_34MainloopSm90TmaGmmaWarpSpecializedILi4ENS5_IJNS4_1CILi2EEENSA_ILi4EEENSA_ILi1EEEEEENS1_35KernelTmaWarpSpecializedCooperativeEEENS5_IJNSA_ILi128EEESH_NSA_ILi64EEEEEENS_6half_tENS5_IJSD_llEEESK_NS5_IJlSD_lEEENS4_8TiledMMAINS4_8MMA_AtomIJNS4_4SM904GMMA26MMA_64x128x16_F32F16F16_SSILNSQ_5MajorE1ELSS_0ELNSQ_7ScaleInE1ELST_1EEEEEENS4_6LayoutINS5_IJSB_SD_SD_EEENS5_IJSD_NSA_ILi0EEESY_EEEEENS5_IJNS4_10UnderscoreES11_S11_EEEEENS4_23SM90_TMA_LOAD_MULTICASTENS4_14ComposedLayoutINS4_7SwizzleILi3ELi4ELi3EEENS4_18smem_ptr_flag_bitsILi16EEENSW_INS5_IJSI_NSA_ILi8EEEEEENS5_IJSD_SI_EEEEEEEvNS4_8identityES14_NS15_IS17_S19_NSW_INS5_IJS1A_SI_EEENS5_IJSI_SD_EEEEEEEvS1F_EENS_8epilogue10collective6detail29Sm90TmaWarpSpecializedAdapterINS1M_15DefaultEpilogueISK_SM_SM_NS1L_6thread17LinearCombinationISK_Li1EffLNS1Q_9ScaleType4KindE0ELNS_15FloatRoundStyleE2ESK_EENS1_15EpilogueDefaultEEEEEvvEEEEvNT_6ParamsE)
        .other          _ZN7cutlass13device_kernelINS_4gemm6kernel13GemmUniversalIN4cute5tupleIJiiiiEEENS1_10collective13CollectiveMmaINS1_34MainloopSm90TmaGmmaWarpSpecializedILi4ENS5_IJNS4_1CILi2EEENSA_ILi4EEENSA_ILi1EEEEEENS1_35KernelTmaWarpSpecializedCooperativeEEENS5_IJNSA_ILi128EEESH_NSA_ILi64EEEEEENS_6half_tENS5_IJSD_llEEESK_NS5_IJlSD_lEEENS4_8TiledMMAINS4_8MMA_AtomIJNS4_4SM904GMMA26MMA_64x128x16_F32F16F16_SSILNSQ_5MajorE1ELSS_0ELNSQ_7ScaleInE1ELST_1EEEEEENS4_6LayoutINS5_IJSB_SD_SD_EEENS5_IJSD_NSA_ILi0EEESY_EEEEENS5_IJNS4_10UnderscoreES11_S11_EEEEENS4_23SM90_TMA_LOAD_MULTICASTENS4_14ComposedLayoutINS4_7SwizzleILi3ELi4ELi3EEENS4_18smem_ptr_flag_bitsILi16EEENSW_INS5_IJSI_NSA_ILi8EEEEEENS5_IJSD_SI_EEEEEEEvNS4_8identityES14_NS15_IS17_S19_NSW_INS5_IJS1A_SI_EEENS5_IJSI_SD_EEEEEEEvS1F_EENS_8epilogue10collective6detail29Sm90TmaWarpSpecializedAdapterINS1M_15DefaultEpilogueISK_SM_SM_NS1L_6thread17LinearCombinationISK_Li1EffLNS1Q_9ScaleType4KindE0ELNS_15FloatRoundStyleE2ESK_EENS1_15EpilogueDefaultEEEEEvvEEEEvNT_6ParamsE,@"STO_CUDA_ENTRY STV_DEFAULT"
_ZN7cutlass13device_kernelINS_4gemm6kernel13GemmUniversalIN4cute5tupleIJiiiiEEENS1_10collective13CollectiveMmaINS1_34MainloopSm90TmaGmmaWarpSpecializedILi4ENS5_IJNS4_1CILi2EEENSA_ILi4EEENSA_ILi1EEEEEENS1_35KernelTmaWarpSpecializedCooperativeEEENS5_IJNSA_ILi128EEESH_NSA_ILi64EEEEEENS_6half_tENS5_IJSD_llEEESK_NS5_IJlSD_lEEENS4_8TiledMMAINS4_8MMA_AtomIJNS4_4SM904GMMA26MMA_64x128x16_F32F16F16_SSILNSQ_5MajorE1ELSS_0ELNSQ_7ScaleInE1ELST_1EEEEEENS4_6LayoutINS5_IJSB_SD_SD_EEENS5_IJSD_NSA_ILi0EEESY_EEEEENS5_IJNS4_10UnderscoreES11_S11_EEEEENS4_23SM90_TMA_LOAD_MULTICASTENS4_14ComposedLayoutINS4_7SwizzleILi3ELi4ELi3EEENS4_18smem_ptr_flag_bitsILi16EEENSW_INS5_IJSI_NSA_ILi8EEEEEENS5_IJSD_SI_EEEEEEEvNS4_8identityES14_NS15_IS17_S19_NSW_INS5_IJS1A_SI_EEENS5_IJSI_SD_EEEEEEEvS1F_EENS_8epilogue10collective6detail29Sm90TmaWarpSpecializedAdapterINS1M_15DefaultEpilogueISK_SM_SM_NS1L_6thread17LinearCombinationISK_Li1EffLNS1Q_9ScaleType4KindE0ELNS_15FloatRoundStyleE2ESK_EENS1_15EpilogueDefaultEEEEEvvEEEEvNT_6ParamsE:
[----:B------:R-:W0:Y:S01]  /*0000*/  LDC R1, c[0x0][0x28] ;  /* 0x00000a00ff017b82 */ /* 0x000e220000000800 */
[----:B------:R-:W1:Y:S01]  /*0010*/  S2R R95, SR_TID.X ;  /* 0x00000000005f7919 */ /* 0x000e620000002100 */
[----:B------:R-:W-:Y:S01]  /*0020*/  ELECT P0, URZ, PT ;  /* 0x00000000003f782f */ /* 0x000fe20003800000 */
[----:B------:R-:W-:Y:S01]  /*0030*/  BSSY B0, `(.L_x_0) ;  /* 0x000000f000007945 */ /* 0x000fe20003800000 */
[--C-:B-1----:R-:W-:Y:S02]  /*0040*/  SHF.R.U32.HI R0, RZ, 0x5, R95.reuse ;  /* 0x00000005ff007819 */ /* 0x102fe4000001165f */
[----:B------:R-:W-:-:S03]  /*0050*/  SHF.R.U32.HI R6, RZ, 0x7, R95 ;  /* 0x00000007ff067819 */ /* 0x000fc6000001165f */
[----:B------:R-:W1:Y:S04]  /*0060*/  SHFL.IDX PT, R2, R0, RZ, 0x1f ;  /* 0x00001fff00027589 */ /* 0x000e6800000e0000 */
[----:B------:R2:W3:Y:S01]  /*0070*/  SHFL.IDX PT, R5, R6, RZ, 0x1f ;  /* 0x00001fff06057589 */ /* 0x0004e200000e0000 */
[----:B-1----:R-:W-:-:S13]  /*0080*/  ISETP.NE.OR P0, PT, R2, RZ, !P0 ;  /* 0x000000ff0200720c */ /* 0x002fda0004705670 */
[----:B0-23--:R-:W-:Y:S05]  /*0090*/  @P0 BRA `(.L_x_1) ;  /* 0x0000000000200947 */ /* 0x00dfea0003800000 */
[----:B------:R-:W-:Y:S02]  /*00a0*/  ULDC.64 UR4, c[0x0][0x198] ;  /* 0x0000660000047ab9 */ /* 0x000fe40000000a00 */
[----:B------:R-:W-:Y:S02]  /*00b0*/  UIADD3 UR6, UP0, UR4, 0xf0, URZ ;  /* 0x000000f004067890 */ /* 0x000fe4000ff1e03f */
[----:B------:R-:W-:Y:S02]  /*00c0*/  UIADD3 UR4, UP1, UR4, 0x1f0, URZ ;  /* 0x000001f004047890 */ /* 0x000fe4000ff3e03f */
[----:B------:R-:W-:Y:S02]  /*00d0*/  UIADD3.X UR7, URZ, UR5, URZ, UP0, !UPT ;  /* 0x000000053f077290 */ /* 0x000fe400087fe43f */
[----:B------:R-:W-:-:S07]  /*00e0*/  UIADD3.X UR5, URZ, UR5, URZ, UP1, !UPT ;  /* 0x000000053f057290 */ /* 0x000fce0008ffe43f */
[----:B------:R0:W-:Y:S02]  /*00f0*/  UTMACCTL.PF [UR6] ;  /* 0x00000000060079b9 */ /* 0x0001e40008040000 */
[----:B------:R0:W-:Y:S02]  /*0100*/  UTMACCTL.PF [UR4] ;  /* 0x00000000040079b9 */ /* 0x0001e40008040000 */
[----:B0-----:R-:W-:Y:S01]  /*0110*/  NOP ;  /* 0x0000000000007918 */ /* 0x001fe20000000000 */
.L_x_1:
[----:B------:R-:W-:Y:S05]  /*0120*/  BSYNC B0 ;  /* 0x0000000000007941 */ /* 0x000fea0003800000 */
.L_x_0:
[----:B------:R-:W0:Y:S02]  /*0130*/  SHFL.IDX PT, R3, R0, RZ, 0x1f ;  /* 0x00001fff00037589 */ /* 0x000e2400000e0000 */
[----:B0-----:R-:W-:-:S13]  /*0140*/  ISETP.NE.AND P0, PT, R3, RZ, PT ;  /* 0x000000ff0300720c */ /* 0x001fda0003f05270 */
[----:B------:R-:W-:Y:S05]  /*0150*/  @P0 BRA `(.L_x_2) ;  /* 0x0000000000580947 */ /* 0x000fea0003800000 */
[----:B------:R-:W0:Y:S01]  /*0160*/  S2UR UR8, SR_CgaCtaId ;  /* 0x00000000000879c3 */ /* 0x000e220000008800 */
[----:B------:R-:W-:Y:S01]  /*0170*/  UMOV UR4, 0x400 ;  /* 0x0000040000047882 */ /* 0x000fe20000000000 */
[----:B------:R-:W-:Y:S01]  /*0180*/  UMOV UR5, 0x1 ;  /* 0x0000000100057882 */ /* 0x000fe20000000000 */
[----:B------:R-:W-:Y:S01]  /*0190*/  UMOV UR6, 0xa ;  /* 0x0000000a00067882 */ /* 0x000fe20000000000 */
[----:B------:R-:W-:Y:S01]  /*01a0*/  ELECT P0, URZ, PT ;  /* 0x00000000003f782f */ /* 0x000fe20003800000 */
[----:B------:R-:W-:-:S04]  /*01b0*/  UIADD3 UR6, -UR6, 0x100000, URZ ;  /* 0x0010000006067890 */ /* 0x000fc8000fffe13f */
[----:B------:R-:W-:Y:S02]  /*01c0*/  USHF.L.U32 UR7, UR6, 0xb, URZ ;  /* 0x0000000b06077899 */ /* 0x000fe4000800063f */
[----:B------:R-:W-:Y:S02]  /*01d0*/  USHF.L.U32 UR6, UR6, 0x1, URZ ;  /* 0x0000000106067899 */ /* 0x000fe4000800063f */
[----:B0-----:R-:W-:Y:S02]  /*01e0*/  ULEA UR8, UR8, UR4, 0x18 ;  /* 0x0000000408087291 */ /* 0x001fe4000f8ec03f */
[----:B------:R-:W-:-:S04]  /*01f0*/  UIADD3 UR4, -UR5, 0x100000, URZ ;  /* 0x0010000005047890 */ /* 0x000fc8000fffe13f */
[----:B------:R-:W-:Y:S02]  /*0200*/  USHF.L.U32 UR5, UR4, 0xb, URZ ;  /* 0x0000000b04057899 */ /* 0x000fe4000800063f */
[----:B------:R-:W-:Y:S01]  /*0210*/  USHF.L.U32 UR4, UR4, 0x1, URZ ;  /* 0x0000000104047899 */ /* 0x000fe2000800063f */
[----:B------:R-:W0:Y:S11]  /*0220*/  FENCE.VIEW.ASYNC.S ;  /* 0x00000000000073c6 */ /* 0x000e360000000000 */
[----:B0-----:R0:W1:Y:S01]  /*0230*/  SYNCS.EXCH.64 URZ, [UR8], UR4 ;  /* 0x00000004083f75b2 */ /* 0x0010620008000100 */
[----:B------:R0:W2:Y:S01]  /*0240*/  SYNCS.EXCH.64 URZ, [UR8+0x20], UR6 ;  /* 0x00002006083f75b2 */ /* 0x0000a20008000100 */
[----:B------:R0:W3:Y:S01]  /*0250*/  SYNCS.EXCH.64 URZ, [UR8+0x8], UR4 ;  /* 0x00000804083f75b2 */ /* 0x0000e20008000100 */
[----:B------:R0:W4:Y:S01]  /*0260*/  SYNCS.EXCH.64 URZ, [UR8+0x28], UR6 ;  /* 0x00002806083f75b2 */ /* 0x0001220008000100 */
[----:B------:R0:W0:Y:S01]  /*0270*/  SYNCS.EXCH.64 URZ, [UR8+0x10], UR4 ;  /* 0x00001004083f75b2 */ /* 0x0000220008000100 */
[----:B------:R0:W0:Y:S01]  /*0280*/  SYNCS.EXCH.64 URZ, [UR8+0x30], UR6 ;  /* 0x00003006083f75b2 */ /* 0x0000220008000100 */
[----:B------:R0:W0:Y:S01]  /*0290*/  SYNCS.EXCH.64 URZ, [UR8+0x18], UR4 ;  /* 0x00001804083f75b2 */ /* 0x0000220008000100 */
[----:B------:R0:W0:Y:S01]  /*02a0*/  SYNCS.EXCH.64 URZ, [UR8+0x38], UR6 ;  /* 0x00003806083f75b2 */ /* 0x0000220008000100 */
[----:B------:R-:W-:Y:S01]  /*02b0*/  NOP ;  /* 0x0000000000007918 */ /* 0x000fe20000000000 */
.L_x_2:
[----:B------:R-:W-:Y:S01]  /*02c0*/  SHF.R.S32.HI R4, RZ, 0x1f, R95 ;  /* 0x0000001fff047819 */ /* 0x000fe2000001145f */
[----:B------:R-:W5:Y:S01]  /*02d0*/  SHFL.IDX PT, R0, R0, RZ, 0x1f ;  /* 0x00001fff00007589 */ /* 0x000f6200000e0000 */
[----:B0-----:R-:W0:Y:S01]  /*02e0*/  S2UR UR8, SR_CTAID.X ;  /* 0x00000000000879c3 */ /* 0x001e220000002500 */
[----:B------:R-:W-:Y:S02]  /*02f0*/  ELECT P0, URZ, PT ;  /* 0x00000000003f782f */ /* 0x000fe40003800000 */
[----:B------:R-:W-:Y:S01]  /*0300*/  LEA.HI R4, R4, R95, RZ, 0x7 ;  /* 0x0000005f04047211 */ /* 0x000fe200078f38ff */
[----:B------:R-:W-:Y:S01]  /*0310*/  ULDC UR4, c[0x0][0x150] ;  /* 0x0000540000047ab9 */ /* 0x000fe20000000800 */
[----:B------:R-:W-:Y:S01]  /*0320*/  SHF.R.S32.HI R10, RZ, 0x1f, R3 ;  /* 0x0000001fff0a7819 */ /* 0x000fe20000011403 */
[----:B------:R-:W-:Y:S01]  /*0330*/  NOP ;  /* 0x0000000000007918 */ /* 0x000fe20000000000 */
[----:B------:R-:W-:Y:S01]  /*0340*/  LOP3.LUT R4, R4, 0xffffff80, RZ, 0xc0, !PT ;  /* 0xffffff8004047812 */ /* 0x000fe200078ec0ff */
[----:B------:R-:W-:Y:S01]  /*0350*/  NOP ;  /* 0x0000000000007918 */ /* 0x000fe20000000000 */
[----:B------:R-:W-:Y:S01]  /*0360*/  LEA.HI R10, R10, R3, RZ, 0x2 ;  /* 0x000000030a0a7211 */ /* 0x000fe200078f10ff */
[----:B------:R-:W1:Y:S01]  /*0370*/  LDC R12, c[0x0][0x144] ;  /* 0x00005100ff0c7b82 */ /* 0x000e620000000800 */
[----:B------:R-:W-:Y:S01]  /*0380*/  IMAD.MOV.U32 R22, RZ, RZ, 0x1 ;  /* 0x00000001ff167424 */ /* 0x000fe200078e00ff */
[----:B------:R-:W-:Y:S01]  /*0390*/  ISETP.NE.AND P3, PT, R5, RZ, PT ;  /* 0x000000ff0500720c */ /* 0x000fe20003f65270 */
[----:B------:R-:W-:Y:S01]  /*03a0*/  IMAD.IADD R8, R95, 0x1, -R4 ;  /* 0x000000015f087824 */ /* 0x000fe200078e0a04 */
[----:B------:R-:W-:Y:S01]  /*03b0*/  LOP3.LUT R10, R10, 0x3ffffffc, RZ, 0xc0, !PT ;  /* 0x3ffffffc0a0a7812 */ /* 0x000fe200078ec0ff */
[----:B------:R-:W2:Y:S03]  /*03c0*/  S2R R4, SR_CTAID.Y ;  /* 0x0000000000047919 */ /* 0x000ea60000002600 */
[----:B------:R-:W-:Y:S01]  /*03d0*/  SHF.R.S32.HI R7, RZ, 0x1f, R8 ;  /* 0x0000001fff077819 */ /* 0x000fe20000011408 */
[----:B------:R-:W-:Y:S01]  /*03e0*/  IMAD.IADD R10, R3, 0x1, -R10 ;  /* 0x00000001030a7824 */ /* 0x000fe200078e0a0a */
[----:B------:R-:W3:Y:S02]  /*03f0*/  LDC R14, c[0x0][0x140] ;  /* 0x00005000ff0e7b82 */ /* 0x000ee40000000800 */
[----:B------:R-:W-:-:S02]  /*0400*/  LEA.HI R7, R7, R8, RZ, 0x3 ;  /* 0x0000000807077211 */ /* 0x000fc400078f18ff */
[----:B-----5:R-:W-:Y:S02]  /*0410*/  ISETP.NE.OR P0, PT, R0, RZ, !P0 ;  /* 0x000000ff0000720c */ /* 0x020fe40004705670 */
[--C-:B------:R-:W-:Y:S02]  /*0420*/  SHF.R.S32.HI R0, RZ, 0x3, R7.reuse ;  /* 0x00000003ff007819 */ /* 0x100fe40000011407 */
[----:B------:R-:W-:Y:S02]  /*0430*/  SHF.R.S32.HI R7, RZ, 0x1f, R7 ;  /* 0x0000001fff077819 */ /* 0x000fe40000011407 */
[----:B0-----:R-:W-:Y:S02]  /*0440*/  I2FP.F32.U32 R9, UR8 ;  /* 0x0000000800097c45 */ /* 0x001fe40008201000 */
[----:B------:R-:W-:-:S03]  /*0450*/  LEA.HI R7, R7, R0, RZ, 0x2 ;  /* 0x0000000007077211 */ /* 0x000fc600078f10ff */
[----:B------:R-:W-:Y:S01]  /*0460*/  FMUL R9, R9, UR4 ;  /* 0x0000000409097c20 */ /* 0x000fe20008400000 */
[----:B------:R-:W-:Y:S01]  /*0470*/  LOP3.LUT R7, R7, 0xfffffffc, RZ, 0xc0, !PT ;  /* 0xfffffffc07077812 */ /* 0x000fe200078ec0ff */
[----:B------:R-:W-:Y:S01]  /*0480*/  VOTEU.ALL UP0, P0 ;  /* 0x00000000003f7886 */ /* 0x000fe20000000000 */
[----:B------:R-:W-:Y:S01]  /*0490*/  ULDC UR4, c[0x0][0x154] ;  /* 0x0000550000047ab9 */ /* 0x000fe20000000800 */
[----:B------:R-:W-:Y:S02]  /*04a0*/  VOTEU.ALL UP1, P0 ;  /* 0x00000000003f7886 */ /* 0x000fe40000020000 */
[----:B------:R-:W0:Y:S01]  /*04b0*/  F2I.U32.TRUNC.NTZ R9, R9 ;  /* 0x0000000900097305 */ /* 0x000e22000020f000 */
[----:B------:R-:W-:Y:S01]  /*04c0*/  IMAD.IADD R7, R0, 0x1, -R7 ;  /* 0x0000000100077824 */ /* 0x000fe200078e0a07 */
[----:B------:R-:W5:Y:S01]  /*04d0*/  @!UP0 S2UR UR7, SR_CgaCtaId ;  /* 0x00000000000789c3 */ /* 0x000f620000008800 */
[----:B------:R-:W-:Y:S01]  /*04e0*/  @!UP0 UMOV UR6, 0x400 ;  /* 0x0000040000068882 */ /* 0x000fe20000000000 */
[----:B---3--:R-:W-:Y:S01]  /*04f0*/  ISETP.EQ.U32.AND P2, PT, R14, 0x1, PT ;  /* 0x000000010e00780c */ /* 0x008fe20003f42070 */
[----:B------:R-:W-:Y:S01]  /*0500*/  IMAD R10, R10, 0x4, R7 ;  /* 0x000000040a0a7824 */ /* 0x000fe200078e0207 */
[----:B--2---:R-:W-:-:S03]  /*0510*/  I2FP.F32.U32 R3, R4 ;  /* 0x0000000400037245 */ /* 0x004fc60000201000 */
[C---:B------:R-:W-:Y:S01]  /*0520*/  IMAD.SHL.U32 R19, R10.reuse, 0x4, RZ ;  /* 0x000000040a137824 */ /* 0x040fe200078e00ff */
[----:B------:R-:W-:Y:S01]  /*0530*/  LEA.HI R0, R10, R10, RZ, 0x1 ;  /* 0x0000000a0a007211 */ /* 0x000fe200078f08ff */
[----:B------:R-:W-:Y:S01]  /*0540*/  FMUL R13, R3, UR4 ;  /* 0x00000004030d7c20 */ /* 0x000fe20008400000 */
[----:B------:R-:W2:Y:S01]  /*0550*/  LDC R7, c[0x0][0x148] ;  /* 0x00005200ff077b82 */ /* 0x000ea20000000800 */
[----:B------:R-:W-:Y:S01]  /*0560*/  UMOV UR4, 0x20 ;  /* 0x0000002000047882 */ /* 0x000fe20000000000 */
[----:B------:R-:W-:Y:S01]  /*0570*/  LOP3.LUT R11, R0, 0xfffffffe, RZ, 0xc0, !PT ;  /* 0xfffffffe000b7812 */ /* 0x000fe200078ec0ff */
[----:B0-----:R-:W-:Y:S01]  /*0580*/  IMAD.MOV R15, RZ, RZ, -R9 ;  /* 0x000000ffff0f7224 */ /* 0x001fe200078e0a09 */
[----:B------:R-:W-:Y:S01]  /*0590*/  SHF.R.S32.HI R9, RZ, 0x1f, R2 ;  /* 0x0000001fff097819 */ /* 0x000fe20000011402 */
[----:B------:R-:W0:Y:S01]  /*05a0*/  F2I.U32.TRUNC.NTZ R13, R13 ;  /* 0x0000000d000d7305 */ /* 0x000e22000020f000 */
[----:B------:R-:W-:Y:S01]  /*05b0*/  LOP3.LUT R19, R10, 0xc, R19, 0x78, !PT ;  /* 0x0000000c0a137812 */ /* 0x000fe200078e7813 */
[----:B-1----:R-:W-:Y:S01]  /*05c0*/  IMAD R3, R12, R15, UR8 ;  /* 0x000000080c037e24 */ /* 0x002fe2000f8e020f */
[----:B------:R-:W-:Y:S01]  /*05d0*/  LEA.HI R9, R9, R2, RZ, 0x2 ;  /* 0x0000000209097211 */ /* 0x000fe200078f10ff */
[----:B------:R-:W-:Y:S01]  /*05e0*/  IMAD.IADD R0, R10, 0x1, -R11 ;  /* 0x000000010a007824 */ /* 0x000fe200078e0a0b */
[----:B------:R-:W-:-:S04]  /*05f0*/  @!UP0 UIADD3 UR4, -UR4, 0x100000, URZ ;  /* 0x0010000004048890 */ /* 0x000fc8000fffe13f */
[----:B------:R-:W-:Y:S02]  /*0600*/  @!UP0 USHF.L.U32 UR5, UR4, 0xb, URZ ;  /* 0x0000000b04058899 */ /* 0x000fe4000800063f */
[----:B------:R-:W-:Y:S01]  /*0610*/  @!UP0 USHF.L.U32 UR4, UR4, 0x1, URZ ;  /* 0x0000000104048899 */ /* 0x000fe2000800063f */
[----:B------:R-:W-:Y:S01]  /*0620*/  VIADD R10, R5, 0xffffffff ;  /* 0xffffffff050a7836 */ /* 0x000fe20000000000 */
[----:B------:R-:W-:Y:S02]  /*0630*/  LOP3.LUT R9, R9, 0xfffffffc, RZ, 0xc0, !PT ;  /* 0xfffffffc09097812 */ /* 0x000fe400078ec0ff */
[----:B------:R-:W-:Y:S01]  /*0640*/  ISETP.NE.AND P4, PT, R0, R3, PT ;  /* 0x000000030000720c */ /* 0x000fe20003f85270 */
[----:B-----5:R-:W-:Y:S01]  /*0650*/  @!UP0 ULEA UR6, UR7, UR6, 0x18 ;  /* 0x0000000607068291 */ /* 0x020fe2000f8ec03f */
[----:B------:R-:W-:Y:S01]  /*0660*/  ISETP.GE.U32.AND P6, PT, R10, 0x2, PT ;  /* 0x000000020a00780c */ /* 0x000fe20003fc6070 */
[----:B------:R-:W-:Y:S01]  /*0670*/  IMAD.IADD R0, R2, 0x1, -R9 ;  /* 0x0000000102007824 */ /* 0x000fe200078e0a09 */
[----:B------:R-:W-:Y:S01]  /*0680*/  VOTEU.ALL UP0, P0 ;  /* 0x00000000003f7886 */ /* 0x000fe20000000000 */
[----:B------:R-:W-:Y:S01]  /*0690*/  LOP3.LUT P0, RZ, R8, 0x7, RZ, 0xc0, !PT ;  /* 0x0000000708ff7812 */ /* 0x000fe2000780c0ff */
[----:B0-----:R-:W-:Y:S01]  /*06a0*/  IMAD.MOV R20, RZ, RZ, -R13 ;  /* 0x000000ffff147224 */ /* 0x001fe200078e0a0d */
[----:B------:R-:W-:-:S02]  /*06b0*/  LOP3.LUT R11, R95, 0x7f, RZ, 0xc0, !PT ;  /* 0x0000007f5f0b7812 */ /* 0x000fc400078ec0ff */
[C---:B------:R-:W-:Y:S01]  /*06c0*/  ISETP.NE.AND P1, PT, R0.reuse, 0x3, PT ;  /* 0x000000030000780c */ /* 0x040fe20003f25270 */
[----:B--2---:R-:W-:Y:S01]  /*06d0*/  IMAD R9, R7, R20, R4 ;  /* 0x0000001407097224 */ /* 0x004fe200078e0204 */
[C---:B------:R-:W-:Y:S02]  /*06e0*/  ISETP.LT.U32.AND P0, PT, R19.reuse, 0x8, !P0 ;  /* 0x000000081300780c */ /* 0x040fe40004701070 */
[----:B------:R-:W-:Y:S01]  /*06f0*/  @P4 LEA.HI R2, R19, R19, RZ, 0x1 ;  /* 0x0000001313024211 */ /* 0x000fe200078f08ff */
[----:B------:R-:W0:Y:S02]  /*0700*/  FENCE.VIEW.ASYNC.S ;  /* 0x00000000000073c6 */ /* 0x000e240000000000 */
[----:B0-----:R0:W1:Y:S01]  /*0710*/  @!UP0 SYNCS.EXCH.64 URZ, [UR6+0x50], UR4 ;  /* 0x00005004063f85b2 */ /* 0x0010620008000100 */
[----:B------:R-:W-:Y:S02]  /*0720*/  ISETP.EQ.OR P1, PT, R0, RZ, !P1 ;  /* 0x000000ff0000720c */ /* 0x000fe40004f22670 */
[----:B------:R-:W-:-:S02]  /*0730*/  @P4 SHF.R.S32.HI R2, RZ, 0x1, R2 ;  /* 0x00000001ff024819 */ /* 0x000fc40000011402 */
[----:B------:R-:W-:Y:S02]  /*0740*/  ISETP.EQ.AND P1, PT, R5, RZ, P1 ;  /* 0x000000ff0500720c */ /* 0x000fe40000f22270 */
[----:B------:R-:W-:Y:S02]  /*0750*/  @P4 ISETP.NE.AND P5, PT, R2, R9, PT ;  /* 0x000000090200420c */ /* 0x000fe40003fa5270 */
[----:B------:R-:W-:Y:S02]  /*0760*/  SEL R9, RZ, 0x1, !P0 ;  /* 0x00000001ff097807 */ /* 0x000fe40004000000 */
[----:B------:R-:W-:Y:S02]  /*0770*/  @P4 SEL R22, RZ, 0x1, P5 ;  /* 0x00000001ff164807 */ /* 0x000fe40002800000 */
[----:B------:R-:W-:Y:S02]  /*0780*/  SEL R18, RZ, 0x1, !P1 ;  /* 0x00000001ff127807 */ /* 0x000fe40004800000 */
[----:B------:R-:W-:Y:S01]  /*0790*/  LOP3.LUT R22, R22, R9, RZ, 0xc0, !PT ;  /* 0x0000000916167212 */ /* 0x000fe200078ec0ff */
[----:B------:R0:W2:Y:S01]  /*07a0*/  @!UP1 SYNCS.EXCH.64 URZ, [UR6+0x58], UR4 ;  /* 0x00005804063f95b2 */ /* 0x0000a20008000100 */
[----:B------:R-:W-:Y:S01]  /*07b0*/  SEL R18, R18, 0x2, P6 ;  /* 0x0000000212127807 */ /* 0x000fe20003000000 */
[----:B------:R-:W-:Y:S01]  /*07c0*/  NOP ;  /* 0x0000000000007918 */ /* 0x000fe20000000000 */
[----:B------:R-:W-:Y:S05]  /*07d0*/  @!P2 BRA `(.L_x_3) ;  /* 0x000000000008a947 */ /* 0x000fea0003800000 */
[----:B-12-4-:R-:W-:Y:S01]  /*07e0*/  UCGABAR_ARV ;  /* 0x00000000000079c7 */ /* 0x016fe20008000000 */
[----:B------:R-:W-:Y:S05]  /*07f0*/  BRA `(.L_x_4) ;  /* 0x0000000000047947 */ /* 0x000fea0003800000 */
.L_x_3:
[----:B-12-4-:R-:W-:Y:S01]  /*0800*/  NOP ;  /* 0x0000000000007918 */ /* 0x016fe20000000000 */
.L_x_4:
[----:B------:R-:W1:Y:S01]  /*0810*/  LDC R2, c[0x0][0x65c] ;  /* 0x00019700ff027b82 */ /* 0x000e620000000800 */
[----:B------:R-:W-:Y:S02]  /*0820*/  IMAD.U32 R8, RZ, RZ, UR8 ;  /* 0x00000008ff087e24 */ /* 0x000fe4000f8e00ff */
[----:B------:R-:W-:Y:S01]  /*0830*/  IMAD.MOV.U32 R9, RZ, RZ, RZ ;  /* 0x000000ffff097224 */ /* 0x000fe200078e00ff */
[----:B-1----:R-:W-:-:S04]  /*0840*/  ISETP.NE.AND P1, PT, R2, 0x1, PT ;  /* 0x000000010200780c */ /* 0x002fc80003f25270 */
[----:B------:R-:W-:-:S09]  /*0850*/  P2R R5, PR, RZ, 0x2 ;  /* 0x00000002ff057803 */ /* 0x000fd20000000000 */
[----:B------:R-:W1:Y:S01]  /*0860*/  @P1 LDC R17, c[0x0][0x10] ;  /* 0x00000400ff111b82 */ /* 0x000e620000000800 */
[----:B------:R-:W-:Y:S02]  /*0870*/  @P1 IMAD.MOV.U32 R5, RZ, RZ, RZ ;  /* 0x000000ffff051224 */ /* 0x000fe400078e00ff */
[----:B------:R-:W-:-:S05]  /*0880*/  @P1 IMAD.MOV.U32 R15, RZ, RZ, RZ ;  /* 0x000000ffff0f1224 */ /* 0x000fca00078e00ff */
[----:B------:R-:W2:Y:S01]  /*0890*/  @!P1 LDC R13, c[0x0][0xc] ;  /* 0x00000300ff0d9b82 */ /* 0x000ea20000000800 */
[----:B0-----:R-:W-:Y:S01]  /*08a0*/  ULDC UR4, c[0x0][0xc] ;  /* 0x0000030000047ab9 */ /* 0x001fe20000000800 */
[----:B------:R-:W-:Y:S01]  /*08b0*/  ULDC UR5, c[0x0][0x10] ;  /* 0x0000040000057ab9 */ /* 0x000fe20000000800 */
[----:B------:R-:W-:Y:S01]  /*08c0*/  ULDC UR6, c[0x0][0x14] ;  /* 0x0000050000067ab9 */ /* 0x000fe20000000800 */
[----:B------:R-:W-:-:S04]  /*08d0*/  UIMAD.WIDE.U32 UR4, UR4, UR5, URZ ;  /* 0x00000005040472a5 */ /* 0x000fc8000f8e003f */
[----:B------:R-:W-:Y:S02]  /*08e0*/  UIMAD.WIDE.U32 UR36, UR4, UR6, URZ ;  /* 0x00000006042472a5 */ /* 0x000fe4000f8e003f */
[----:B------:R-:W-:-:S04]  /*08f0*/  UIMAD UR42, UR5, UR6, URZ ;  /* 0x00000006052a72a4 */ /* 0x000fc8000f8e023f */
[----:B------:R-:W-:Y:S01]  /*0900*/  UIADD3 UR42, UR37, UR42, URZ ;  /* 0x0000002a252a7290 */ /* 0x000fe2000fffe03f */
[----:B-1----:R-:W-:-:S04]  /*0910*/  @P1 IMAD.WIDE.U32 R16, R17, UR8, R4 ;  /* 0x0000000811101c25 */ /* 0x002fc8000f8e0004 */
[----:B------:R-:W-:Y:S02]  /*0920*/  @P1 IMAD.IADD R17, R17, 0x1, R15 ;  /* 0x0000000111111824 */ /* 0x000fe400078e020f */
[----:B--2---:R-:W-:-:S04]  /*0930*/  @!P1 IMAD.WIDE.U32 R8, R4, R13, R8 ;  /* 0x0000000d04089225 */ /* 0x004fc800078e0008 */
[----:B------:R-:W-:Y:S02]  /*0940*/  @!P1 IMAD.MOV.U32 R16, RZ, RZ, R8 ;  /* 0x000000ffff109224 */ /* 0x000fe400078e0008 */
[----:B------:R-:W-:Y:S01]  /*0950*/  @!P1 IMAD.MOV.U32 R17, RZ, RZ, R9 ;  /* 0x000000ffff119224 */ /* 0x000fe200078e0009 */
[----:B------:R-:W-:Y:S06]  /*0960*/  @!P2 BRA `(.L_x_5) ;  /* 0x00000000000ca947 */ /* 0x000fec0003800000 */
[----:B------:R-:W-:Y:S01]  /*0970*/  UCGABAR_WAIT ;  /* 0x0000000000007dc7 */ /* 0x000fe20008000000 */
[----:B------:R-:W-:Y:S01]  /*0980*/  CCTL.IVALL ;  /* 0x00000000ff00798f */ /* 0x000fe20002000000 */
[----:B------:R-:W-:Y:S05]  /*0990*/  BRA `(.L_x_6) ;  /* 0x0000000000047947 */ /* 0x000fea0003800000 */
.L_x_5:
[----:B------:R-:W-:Y:S06]  /*09a0*/  BAR.SYNC.DEFER_BLOCKING 0x0 ;  /* 0x0000000000007b1d */ /* 0x000fec0000010000 */
.L_x_6:
[----:B------:R-:W-:Y:S05]  /*09b0*/  @!P3 BRA `(.L_x_7) ;  /* 0x0000005c0094b947 */ /* 0x000fea0003800000 */
[----:B------:R-:W-:-:S13]  /*09c0*/  ISETP.GT.U32.AND P0, PT, R10, 0x1, PT ;  /* 0x000000010a00780c */ /* 0x000fda0003f04070 */
[----:B------:R-:W-:Y:S05]  /*09d0*/  @P0 EXIT ;  /* 0x000000000000094d */ /* 0x000fea0003800000 */
[----:B------:R-:W-:Y:S01]  /*09e0*/  ULDC.64 UR4, c[0x0][0x650] ;  /* 0x0001940000047ab9 */ /* 0x000fe20000000a00 */
[----:B------:R-:W-:Y:S01]  /*09f0*/  PRMT R0, RZ, 0x7610, R0 ;  /* 0x00007610ff007816 */ /* 0x000fe20000000000 */
[----:B------:R-:W-:Y:S01]  /*0a00*/  IMAD.MOV.U32 R103, RZ, RZ, -0x1 ;  /* 0xffffffffff677424 */ /* 0x000fe200078e00ff */
[----:B------:R-:W-:Y:S01]  /*0a10*/  ISETP.GE.U32.AND P0, PT, R16, UR4, PT ;  /* 0x0000000410007c0c */ /* 0x000fe2000bf06070 */
[----:B------:R-:W-:Y:S02]  /*0a20*/  IMAD.MOV.U32 R100, RZ, RZ, -0x1 ;  /* 0xffffffffff647424 */ /* 0x000fe400078e00ff */
[----:B------:R-:W-:Y:S01]  /*0a30*/  IMAD.MOV.U32 R101, RZ, RZ, -0x1 ;  /* 0xffffffffff657424 */ /* 0x000fe200078e00ff */
[----:B------:R-:W-:-:S13]  /*0a40*/  ISETP.GE.U32.AND.EX P0, PT, R17, UR5, PT, P0 ;  /* 0x0000000511007c0c */ /* 0x000fda000bf06100 */
[----:B------:R-:W-:Y:S05]  /*0a50*/  @P0 BRA `(.L_x_8) ;  /* 0x0000000400280947 */ /* 0x000fea0003800000 */
[----:B------:R-:W0:Y:S01]  /*0a60*/  LDC.64 R24, c[0x0][0x628] ;  /* 0x00018a00ff187b82 */ /* 0x000e220000000a00 */
[----:B------:R-:W-:Y:S02]  /*0a70*/  IMAD.MOV.U32 R8, RZ, RZ, R16 ;  /* 0x000000ffff087224 */ /* 0x000fe400078e0010 */
[----:B------:R-:W-:-:S05]  /*0a80*/  IMAD.MOV.U32 R9, RZ, RZ, R17 ;  /* 0x000000ffff097224 */ /* 0x000fca00078e0011 */
[----:B------:R-:W1:Y:S08]  /*0a90*/  LDC R0, c[0x0][0x630] ;  /* 0x00018c00ff007b82 */ /* 0x000e700000000800 */
[----:B------:R-:W2:Y:S01]  /*0aa0*/  LDC.64 R26, c[0x0][0x620] ;  /* 0x00018800ff1a7b82 */ /* 0x000ea20000000a00 */
[----:B0-----:R-:W-:-:S04]  /*0ab0*/  ISETP.NE.U32.AND P0, PT, R24, RZ, PT ;  /* 0x000000ff1800720c */ /* 0x001fc80003f05070 */
[----:B------:R-:W-:-:S13]  /*0ac0*/  ISETP.NE.AND.EX P0, PT, R25, RZ, PT, P0 ;  /* 0x000000ff1900720c */ /* 0x000fda0003f05300 */
[----:B-12---:R-:W-:Y:S05]  /*0ad0*/  @!P0 BRA `(.L_x_9) ;  /* 0x0000000000288947 */ /* 0x006fea0003800000 */
[----:B------:R-:W0:Y:S02]  /*0ae0*/  LDC R15, c[0x0][0x634] ;  /* 0x00018d00ff0f7b82 */ /* 0x000e240000000800 */
[----:B0-----:R-:W-:-:S05]  /*0af0*/  IADD3 R15, P0, R16, R15, RZ ;  /* 0x0000000f100f7210 */ /* 0x001fca0007f1e0ff */
[----:B------:R-:W-:-:S04]  /*0b00*/  IMAD.X R21, RZ, RZ, R17, P0 ;  /* 0x000000ffff157224 */ /* 0x000fc800000e0611 */
[----:B------:R-:W-:-:S04]  /*0b10*/  IMAD.WIDE.U32 R8, R21, R24, RZ ;  /* 0x0000001815087225 */ /* 0x000fc800078e00ff */
[----:B------:R-:W-:-:S04]  /*0b20*/  IMAD.WIDE.U32 R12, P0, R15, R25, R8 ;  /* 0x000000190f0c7225 */ /* 0x000fc80007800008 */
[----:B------:R-:W-:-:S04]  /*0b30*/  IMAD.WIDE.U32 R8, R15, R24, RZ ;  /* 0x000000180f087225 */ /* 0x000fc800078e00ff */
[----:B------:R-:W-:Y:S01]  /*0b40*/  IMAD.X R15, RZ, RZ, RZ, P0 ;  /* 0x000000ffff0f7224 */ /* 0x000fe200000e06ff */
[----:B------:R-:W-:Y:S01]  /*0b50*/  IADD3 RZ, P0, R9, R12, RZ ;  /* 0x0000000c09ff7210 */ /* 0x000fe20007f1e0ff */
[----:B------:R-:W-:-:S04]  /*0b60*/  IMAD.MOV.U32 R14, RZ, RZ, R13 ;  /* 0x000000ffff0e7224 */ /* 0x000fc800078e000d */
[----:B------:R-:W-:-:S08]  /*0b70*/  IMAD.WIDE.U32.X R8, R21, R25, R14, P0 ;  /* 0x0000001915087225 */ /* 0x000fd000000e040e */
.L_x_9:
[----:B------:R-:W0:Y:S01]  /*0b80*/  LDC.64 R28, c[0x0][0x640] ;  /* 0x00019000ff1c7b82 */ /* 0x000e220000000a00 */
[--C-:B------:R-:W-:Y:S01]  /*0b90*/  SHF.R.U64 R101, R8, R0, R9.reuse ;  /* 0x0000000008657219 */ /* 0x100fe20000001209 */
[----:B------:R-:W-:Y:S01]  /*0ba0*/  IMAD R20, R7, R20, R4 ;  /* 0x0000001407147224 */ /* 0x000fe200078e0204 */
[----:B------:R-:W-:Y:S02]  /*0bb0*/  SHF.R.U32.HI R0, RZ, R0, R9 ;  /* 0x00000000ff007219 */ /* 0x000fe40000011609 */
[----:B------:R-:W-:-:S03]  /*0bc0*/  IADD3 R5, P0, RZ, -R101, RZ ;  /* 0x80000065ff057210 */ /* 0x000fc60007f1e0ff */
[----:B------:R-:W1:Y:S02]  /*0bd0*/  LDC R12, c[0x0][0x618] ;  /* 0x00018600ff0c7b82 */ /* 0x000e640000000800 */
[----:B------:R-:W-:-:S04]  /*0be0*/  IMAD.X R9, RZ, RZ, ~R0, P0 ;  /* 0x000000ffff097224 */ /* 0x000fc800000e0e00 */
[-C--:B------:R-:W-:Y:S02]  /*0bf0*/  IMAD R0, R9, R26.reuse, RZ ;  /* 0x0000001a09007224 */ /* 0x080fe400078e02ff */
[----:B------:R-:W2:Y:S01]  /*0c00*/  LDC R14, c[0x0][0x608] ;  /* 0x00018200ff0e7b82 */ /* 0x000ea20000000800 */
[----:B------:R-:W-:-:S04]  /*0c10*/  IMAD.WIDE.U32 R8, R5, R26, R16 ;  /* 0x0000001a05087225 */ /* 0x000fc800078e0010 */
[----:B------:R-:W-:Y:S02]  /*0c20*/  IMAD R5, R5, R27, R0 ;  /* 0x0000001b05057224 */ /* 0x000fe400078e0200 */
[----:B------:R-:W-:Y:S01]  /*0c30*/  IMAD.MOV.U32 R27, RZ, RZ, 0x1 ;  /* 0x00000001ff1b7424 */ /* 0x000fe200078e00ff */
[----:B------:R-:W3:Y:S01]  /*0c40*/  LDC R24, c[0x0][0x658] ;  /* 0x00019600ff187b82 */ /* 0x000ee20000000800 */
[----:B------:R-:W-:Y:S01]  /*0c50*/  IMAD.IADD R5, R9, 0x1, R5 ;  /* 0x0000000109057824 */ /* 0x000fe200078e0205 */
[----:B0-----:R-:W-:Y:S01]  /*0c60*/  ISETP.NE.U32.AND P0, PT, R28, RZ, PT ;  /* 0x000000ff1c00720c */ /* 0x001fe20003f05070 */
[----:B------:R-:W-:-:S03]  /*0c70*/  IMAD.MOV.U32 R9, RZ, RZ, -0x1 ;  /* 0xffffffffff097424 */ /* 0x000fc600078e00ff */
[----:B------:R-:W-:Y:S02]  /*0c80*/  ISETP.NE.AND.EX P0, PT, R29, RZ, PT, P0 ;  /* 0x000000ff1d00720c */ /* 0x000fe40003f05300 */
[----:B------:R-:W0:Y:S01]  /*0c90*/  LDC R21, c[0x0][0x600] ;  /* 0x00018000ff157b82 */ /* 0x000e220000000800 */
[-CC-:B-1----:R-:W-:Y:S02]  /*0ca0*/  SHF.R.U64 R10, R8, R12.reuse, R5.reuse ;  /* 0x0000000c080a7219 */ /* 0x182fe40000001205 */
[----:B------:R-:W-:-:S05]  /*0cb0*/  SHF.R.U32.HI R5, RZ, R12, R5 ;  /* 0x0000000cff057219 */ /* 0x000fca0000011605 */
[----:B------:R-:W1:Y:S01]  /*0cc0*/  LDC R23, c[0x0][0x648] ;  /* 0x00019200ff177b82 */ /* 0x000e620000000800 */
[-CC-:B--2---:R-:W-:Y:S02]  /*0cd0*/  SHF.R.U64 R30, R10, R14.reuse, R5.reuse ;  /* 0x0000000e0a1e7219 */ /* 0x184fe40000001205 */
[----:B------:R-:W-:-:S05]  /*0ce0*/  SHF.R.U32.HI R5, RZ, R14, R5 ;  /* 0x0000000eff057219 */ /* 0x000fca0000011605 */
[----:B------:R-:W2:Y:S01]  /*0cf0*/  LDC R25, c[0x0][0x638] ;  /* 0x00018e00ff197b82 */ /* 0x000ea20000000800 */
[-CC-:B---3--:R-:W-:Y:S02]  /*0d00*/  SHF.R.U64 R14, R30, R24.reuse, R5.reuse ;  /* 0x000000181e0e7219 */ /* 0x188fe40000001205 */
[-C--:B------:R-:W-:Y:S02]  /*0d10*/  SHF.L.U32 R0, R9, R24.reuse, RZ ;  /* 0x0000001809007219 */ /* 0x080fe400000006ff */
[----:B------:R-:W-:Y:S01]  /*0d20*/  SHF.R.U32.HI R5, RZ, R24, R5 ;  /* 0x00000018ff057219 */ /* 0x000fe20000011605 */
[----:B------:R-:W-:Y:S01]  /*0d30*/  IMAD.MOV.U32 R4, RZ, RZ, R14 ;  /* 0x000000ffff047224 */ /* 0x000fe200078e000e */
[----:B------:R-:W-:Y:S01]  /*0d40*/  LOP3.LUT R7, RZ, R0, RZ, 0x33, !PT ;  /* 0x00000000ff077212 */ /* 0x000fe200078e33ff */
[----:B------:R-:W3:Y:S01]  /*0d50*/  LDC R26, c[0x0][0x610] ;  /* 0x00018400ff1a7b82 */ /* 0x000ee20000000800 */
[----:B------:R-:W-:Y:S05]  /*0d60*/  @!P0 BRA `(.L_x_10) ;  /* 0x0000000000288947 */ /* 0x000fea0003800000 */
[----:B------:R-:W4:Y:S02]  /*0d70*/  LDC R13, c[0x0][0x64c] ;  /* 0x00019300ff0d7b82 */ /* 0x000f240000000800 */
[----:B----4-:R-:W-:-:S05]  /*0d80*/  IADD3 R13, P0, R14, R13, RZ ;  /* 0x0000000d0e0d7210 */ /* 0x010fca0007f1e0ff */
        /* <DEDUP_REMOVED lines=8> */
.L_x_10:
[----:B-1----:R-:W-:Y:S01]  /*0e10*/  SHF.R.U64 R4, R4, R23, R5 ;  /* 0x0000001704047219 */ /* 0x002fe20000001205 */
[----:B0-----:R-:W-:Y:S01]  /*0e20*/  VIADD R5, R21, 0xffffffff ;  /* 0xffffffff15057836 */ /* 0x001fe20000000000 */
[----:B------:R-:W-:Y:S02]  /*0e30*/  SHF.L.U32 R0, R27, R24, RZ ;  /* 0x000000181b007219 */ /* 0x000fe400000006ff */
[----:B------:R-:W-:Y:S01]  /*0e40*/  LOP3.LUT R7, R30, R7, RZ, 0xc0, !PT ;  /* 0x000000071e077212 */ /* 0x000fe200078ec0ff */
[----:B------:R-:W-:Y:S01]  /*0e50*/  IMAD.MOV R8, RZ, RZ, -R4 ;  /* 0x000000ffff087224 */ /* 0x000fe200078e0a04 */
[----:B------:R-:W-:Y:S02]  /*0e60*/  SEL R3, R3, R20, !P1 ;  /* 0x0000001403037207 */ /* 0x000fe40004800000 */
[----:B------:R-:W-:Y:S01]  /*0e70*/  LOP3.LUT R5, R10, R5, RZ, 0xc0, !PT ;  /* 0x000000050a057212 */ /* 0x000fe200078ec0ff */
[----:B------:R-:W-:Y:S02]  /*0e80*/  IMAD R4, R0, R4, R7 ;  /* 0x0000000400047224 */ /* 0x000fe400078e0207 */
[----:B--2---:R-:W-:-:S02]  /*0e90*/  IMAD R0, R8, R25, R14 ;  /* 0x0000001908007224 */ /* 0x004fc400078e020e */
[----:B---3--:R-:W-:Y:S02]  /*0ea0*/  IMAD R3, R4, R26, R3 ;  /* 0x0000001a04037224 */ /* 0x008fe400078e0203 */
[----:B------:R-:W-:Y:S02]  /*0eb0*/  IMAD.MOV.U32 R7, RZ, RZ, 0x1 ;  /* 0x00000001ff077424 */ /* 0x000fe400078e00ff */
[----:B------:R-:W-:-:S03]  /*0ec0*/  IMAD R4, R0, R21, R5 ;  /* 0x0000001500047224 */ /* 0x000fc600078e0205 */
[----:B------:R-:W-:Y:S02]  /*0ed0*/  PRMT R0, R7, 0x7610, R0 ;  /* 0x0000761007007816 */ /* 0x000fe40000000000 */
[----:B------:R-:W-:Y:S02]  /*0ee0*/  SEL R100, R4, R3, !P1 ;  /* 0x0000000304647207 */ /* 0x000fe40004800000 */
[----:B------:R-:W-:-:S07]  /*0ef0*/  SEL R103, R3, R4, !P1 ;  /* 0x0000000403677207 */ /* 0x000fce0004800000 */
.L_x_8:
[----:B------:R-:W-:-:S08]  /*0f00*/  NOP ;  /* 0x0000000000007918 */ /* 0x000fd00000000000 */
[----:B------:R-:W0:Y:S02]  /*0f10*/  USETMAXREG.TRY_ALLOC.CTAPOOL UP0, 0xe8 ;  /* 0x000000e8000079c8 */ /* 0x000e240008000600 */
[----:B0-----:R-:W-:-:S13]  /*0f20*/  PLOP3.LUT P0, PT, PT, PT, UP0, 0x80, 0x0 ;  /* 0x000000000000781c */ /* 0x001fda0003f0f008 */
[----:B------:R-:W-:Y:S05]  /*0f30*/  @!P0 BRA `(.L_x_8) ;  /* 0xfffffffc00f08947 */ /* 0x000fea000383ffff */
[----:B------:R-:W-:Y:S01]  /*0f40*/  ULDC.64 UR4, c[0x0][0x598] ;  /* 0x0001660000047ab9 */ /* 0x000fe20000000a00 */
[----:B------:R-:W-:Y:S01]  /*0f50*/  ULDC.64 UR38, c[0x0][0x208] ;  /* 0x0000820000267ab9 */ /* 0x000fe20000000a00 */
[----:B------:R-:W-:-:S04]  /*0f60*/  ISETP.NE.U32.AND P0, PT, RZ, UR4, PT ;  /* 0x00000004ff007c0c */ /* 0x000fc8000bf05070 */
[----:B------:R-:W-:-:S13]  /*0f70*/  ISETP.NE.AND.EX P0, PT, RZ, UR5, PT, P0 ;  /* 0x00000005ff007c0c */ /* 0x000fda000bf05300 */
[----:B------:R-:W-:Y:S05]  /*0f80*/  @!P0 BRA `(.L_x_11) ;  /* 0x00000000001c8947 */ /* 0x000fea0003800000 */
[----:B------:R-:W0:Y:S02]  /*0f90*/  LDC.64 R4, c[0x0][0x598] ;  /* 0x00016600ff047b82 */ /* 0x000e240000000a00 */
[----:B0-----:R-:W2:Y:S02]  /*0fa0*/  LDG.E.64 R4, desc[UR38][R4.64] ;  /* 0x0000002604047981 */ /* 0x001ea4000c1e1b00 */
[----:B--2---:R-:W-:-:S04]  /*0fb0*/  ISETP.NE.U32.AND P0, PT, R4, RZ, PT ;  /* 0x000000ff0400720c */ /* 0x004fc80003f05070 */
[----:B------:R-:W-:-:S13]  /*0fc0*/  ISETP.NE.AND.EX P0, PT, R5, RZ, PT, P0 ;  /* 0x000000ff0500720c */ /* 0x000fda0003f05300 */
[----:B------:R-:W-:Y:S05]  /*0fd0*/  @!P0 BRA `(.L_x_11) ;  /* 0x0000000000088947 */ /* 0x000fea0003800000 */
[----:B------:R0:W5:Y:S01]  /*0fe0*/  LD.E R23, desc[UR38][R4.64] ;  /* 0x0000002604177980 */ /* 0x000162000c101900 */
[----:B------:R-:W-:Y:S05]  /*0ff0*/  BRA `(.L_x_12) ;  /* 0x0000000000247947 */ /* 0x000fea0003800000 */
.L_x_11:
[----:B------:R-:W-:Y:S02]  /*1000*/  ULDC.64 UR4, c[0x0][0x588] ;  /* 0x0001620000047ab9 */ /* 0x000fe40000000a00 */
[----:B------:R-:W-:-:S04]  /*1010*/  ISETP.NE.U32.AND P0, PT, RZ, UR4, PT ;  /* 0x00000004ff007c0c */ /* 0x000fc8000bf05070 */
[----:B------:R-:W-:-:S13]  /*1020*/  ISETP.NE.AND.EX P0, PT, RZ, UR5, PT, P0 ;  /* 0x00000005ff007c0c */ /* 0x000fda000bf05300 */
[----:B------:R-:W-:Y:S05]  /*1030*/  @!P0 BRA `(.L_x_13) ;  /* 0x00000000000c8947 */ /* 0x000fea0003800000 */
[----:B------:R-:W0:Y:S02]  /*1040*/  LDC.64 R4, c[0x0][0x588] ;  /* 0x00016200ff047b82 */ /* 0x000e240000000a00 */
[----:B0-----:R1:W5:Y:S01]  /*1050*/  LDG.E R23, desc[UR38][R4.64] ;  /* 0x0000002604177981 */ /* 0x001362000c1e1900 */
[----:B------:R-:W-:Y:S05]  /*1060*/  BRA `(.L_x_12) ;  /* 0x0000000000087947 */ /* 0x000fea0003800000 */
.L_x_13:
[----:B------:R-:W-:Y:S02]  /*1070*/  ULDC UR4, c[0x0][0x580] ;  /* 0x0001600000047ab9 */ /* 0x000fe40000000800 */
[----:B------:R-:W-:-:S07]  /*1080*/  IMAD.U32 R23, RZ, RZ, UR4 ;  /* 0x00000004ff177e24 */ /* 0x000fce000f8e00ff */
.L_x_12:
[----:B------:R-:W-:Y:S02]  /*1090*/  ULDC.64 UR4, c[0x0][0x5a0] ;  /* 0x0001680000047ab9 */ /* 0x000fe40000000a00 */
[----:B------:R-:W-:-:S04]  /*10a0*/  ISETP.NE.U32.AND P0, PT, RZ, UR4, PT ;  /* 0x00000004ff007c0c */ /* 0x000fc8000bf05070 */
[----:B------:R-:W-:-:S13]  /*10b0*/  ISETP.NE.AND.EX P0, PT, RZ, UR5, PT, P0 ;  /* 0x00000005ff007c0c */ /* 0x000fda000bf05300 */
[----:B------:R-:W-:Y:S05]  /*10c0*/  @!P0 BRA `(.L_x_14) ;  /* 0x00000000001c8947 */ /* 0x000fea0003800000 */
[----:B01----:R-:W0:Y:S02]  /*10d0*/  LDC.64 R4, c[0x0][0x5a0] ;  /* 0x00016800ff047b82 */ /* 0x003e240000000a00 */
[----:B0-----:R-:W2:Y:S02]  /*10e0*/  LDG.E.64 R4, desc[UR38][R4.64] ;  /* 0x0000002604047981 */ /* 0x001ea4000c1e1b00 */
[----:B--2---:R-:W-:-:S04]  /*10f0*/  ISETP.NE.U32.AND P0, PT, R4, RZ, PT ;  /* 0x000000ff0400720c */ /* 0x004fc80003f05070 */
[----:B------:R-:W-:-:S13]  /*1100*/  ISETP.NE.AND.EX P0, PT, R5, RZ, PT, P0 ;  /* 0x000000ff0500720c */ /* 0x000fda0003f05300 */
[----:B------:R-:W-:Y:S05]  /*1110*/  @!P0 BRA `(.L_x_14) ;  /* 0x0000000000088947 */ /* 0x000fea0003800000 */
[----:B------:R0:W5:Y:S01]  /*1120*/  LD.E R90, desc[UR38][R4.64] ;  /* 0x00000026045a7980 */ /* 0x000162000c101900 */
[----:B------:R-:W-:Y:S05]  /*1130*/  BRA `(.L_x_15) ;  /* 0x0000000000247947 */ /* 0x000fea0003800000 */
.L_x_14:
[----:B------:R-:W-:Y:S02]  /*1140*/  ULDC.64 UR4, c[0x0][0x590] ;  /* 0x0001640000047ab9 */ /* 0x000fe40000000a00 */
[----:B------:R-:W-:-:S04]  /*1150*/  ISETP.NE.U32.AND P0, PT, RZ, UR4, PT ;  /* 0x00000004ff007c0c */ /* 0x000fc8000bf05070 */
[----:B------:R-:W-:-:S13]  /*1160*/  ISETP.NE.AND.EX P0, PT, RZ, UR5, PT, P0 ;  /* 0x00000005ff007c0c */ /* 0x000fda000bf05300 */
[----:B------:R-:W-:Y:S05]  /*1170*/  @!P0 BRA `(.L_x_16) ;  /* 0x00000000000c8947 */ /* 0x000fea0003800000 */
[----:B------:R-:W2:Y:S02]  /*1180*/  LDC.64 R90, c[0x0][0x590] ;  /* 0x00016400ff5a7b82 */ /* 0x000ea40000000a00 */
[----:B--2---:R2:W5:Y:S01]  /*1190*/  LDG.E R90, desc[UR38][R90.64] ;  /* 0x000000265a5a7981 */ /* 0x004562000c1e1900 */
[----:B------:R-:W-:Y:S05]  /*11a0*/  BRA `(.L_x_15) ;  /* 0x0000000000087947 */ /* 0x000fea0003800000 */
.L_x_16:
[----:B------:R-:W-:Y:S02]  /*11b0*/  ULDC UR4, c[0x0][0x584] ;  /* 0x0001610000047ab9 */ /* 0x000fe40000000800 */
[----:B------:R-:W-:-:S07]  /*11c0*/  IMAD.U32 R90, RZ, RZ, UR4 ;  /* 0x00000004ff5a7e24 */ /* 0x000fce000f8e00ff */
.L_x_15:
[----:B------:R-:W-:-:S13]  /*11d0*/  LOP3.LUT P0, RZ, R0, 0xff, RZ, 0xc0, !PT ;  /* 0x000000ff00ff7812 */ /* 0x000fda000780c0ff */
[----:B------:R-:W-:Y:S05]  /*11e0*/  @!P0 EXIT ;  /* 0x000000000000894d */ /* 0x000fea0003800000 */
[----:B------:R-:W3:Y:S01]  /*11f0*/  LDC R93, c[0x0][0x658] ;  /* 0x00019600ff5d7b82 */ /* 0x000ee20000000800 */
[----:B------:R-:W-:Y:S01]  /*1200*/  ULDC.64 UR6, c[0x0][0x288] ;  /* 0x0000a20000067ab9 */ /* 0x000fe20000000a00 */
[----:B------:R-:W-:Y:S01]  /*1210*/  LOP3.LUT R6, R6, 0x1, RZ, 0xc0, !PT ;  /* 0x0000000106067812 */ /* 0x000fe200078ec0ff */
[----:B------:R-:W-:Y:S01]  /*1220*/  UIADD3 UR4, UR7, 0x3f, URZ ;  /* 0x0000003f07047890 */ /* 0x000fe2000fffe03f */
[----:B------:R-:W-:Y:S01]  /*1230*/  SHF.R.U32.HI R0, RZ, 0x2, R95 ;  /* 0x00000002ff007819 */ /* 0x000fe2000001165f */
[----:B------:R-:W-:Y:S01]  /*1240*/  IMAD.U32 R3, RZ, RZ, UR6 ;  /* 0x00000006ff037e24 */ /* 0x000fe2000f8e00ff */
[----:B------:R-:W-:Y:S01]  /*1250*/  SHF.R.U32.HI R11, RZ, 0x1, R11 ;  /* 0x00000001ff0b7819 */ /* 0x000fe2000001160b */
[----:B------:R-:W-:Y:S01]  /*1260*/  USHF.R.S32.HI UR5, URZ, 0x1f, UR4 ;  /* 0x0000001f3f057899 */ /* 0x000fe20008011404 */
[----:B01----:R-:W0:Y:S01]  /*1270*/  LDC.64 R4, c[0x0][0x5c8] ;  /* 0x00017200ff047b82 */ /* 0x003e220000000a00 */
[----:B------:R-:W-:Y:S01]  /*1280*/  LOP3.LUT R94, R95, 0x3, RZ, 0xc0, !PT ;  /* 0x000000035f5e7812 */ /* 0x000fe200078ec0ff */
[----:B------:R-:W-:Y:S01]  /*1290*/  IMAD.SHL.U32 R7, R6, 0x40, RZ ;  /* 0x0000004006077824 */ /* 0x000fe200078e00ff */
[----:B------:R-:W-:Y:S01]  /*12a0*/  LOP3.LUT R0, R0, 0x7, RZ, 0xc0, !PT ;  /* 0x0000000700007812 */ /* 0x000fe200078ec0ff */
[----:B------:R-:W-:Y:S01]  /*12b0*/  ULEA.HI UR5, UR5, UR4, URZ, 0x6 ;  /* 0x0000000405057291 */ /* 0x000fe2000f8f303f */
[----:B------:R-:W-:Y:S01]  /*12c0*/  LOP3.LUT R11, R11, 0x30, RZ, 0xc0, !PT ;  /* 0x000000300b0b7812 */ /* 0x000fe200078ec0ff */
[----:B------:R-:W-:Y:S01]  /*12d0*/  IMAD R94, R94, -0x2, R3 ;  /* 0xfffffffe5e5e7824 */ /* 0x000fe200078e0203 */
[--C-:B------:R-:W-:Y:S01]  /*12e0*/  LOP3.LUT R88, R7, 0x40, R0.reuse, 0xe2, !PT ;  /* 0x0000004007587812 */ /* 0x100fe200078ee200 */
[----:B------:R-:W1:Y:S01]  /*12f0*/  LDC R97, c[0x0][0x600] ;  /* 0x00018000ff617b82 */ /* 0x000e620000000800 */
[----:B------:R-:W-:Y:S01]  /*1300*/  IADD3 R3, RZ, -R11, -R0 ;  /* 0x8000000bff037210 */ /* 0x000fe20007ffe800 */
[----:B------:R-:W-:Y:S01]  /*1310*/  IMAD.MOV.U32 R0, RZ, RZ, -0x1 ;  /* 0xffffffffff007424 */ /* 0x000fe200078e00ff */
[----:B------:R-:W-:Y:S01]  /*1320*/  USHF.R.S32.HI UR43, URZ, 0x6, UR5 ;  /* 0x000000063f2b7899 */ /* 0x000fe20008011405 */
[----:B------:R-:W-:Y:S01]  /*1330*/  IMAD.MOV.U32 R8, RZ, RZ, 0x1 ;  /* 0x00000001ff087424 */ /* 0x000fe200078e00ff */
[C---:B------:R-:W-:Y:S01]  /*1340*/  LOP3.LUT R96, R95.reuse, 0x80, RZ, 0xc0, !PT ;  /* 0x000000805f607812 */ /* 0x040fe200078ec0ff */
[----:B------:R-:W-:Y:S01]  /*1350*/  IMAD R3, R6, -0x40, R3 ;  /* 0xffffffc006037824 */ /* 0x000fe200078e0203 */
[----:B------:R-:W-:Y:S01]  /*1360*/  UISETP.LT.AND UP0, UPT, UR43, 0x1, UPT ;  /* 0x000000012b00788c */ /* 0x000fe2000bf01270 */
[----:B---3--:R-:W-:Y:S01]  /*1370*/  SHF.L.U32 R0, R0, R93, RZ ;  /* 0x0000005d00007219 */ /* 0x008fe200000006ff */
[----:B------:R-:W-:Y:S01]  /*1380*/  ULDC UR4, c[0x0][0x284] ;  /* 0x0000a10000047ab9 */ /* 0x000fe20000000800 */
[----:B------:R-:W-:Y:S01]  /*1390*/  LOP3.LUT R88, R88, R11, RZ, 0xfc, !PT ;  /* 0x0000000b58587212 */ /* 0x000fe200078efcff */
[----:B------:R-:W-:Y:S01]  /*13a0*/  USEL UR44, UR43, 0x1, UP0 ;  /* 0x000000012b2c7887 */ /* 0x000fe20008000000 */
[----:B------:R-:W-:Y:S01]  /*13b0*/  SHF.L.U32 R93, R8, R93, RZ ;  /* 0x0000005d085d7219 */ /* 0x000fe200000006ff */
[----:B------:R-:W-:Y:S01]  /*13c0*/  IMAD.SHL.U32 R95, R95, 0x2, RZ ;  /* 0x000000025f5f7824 */ /* 0x000fe200078e00ff */
[----:B------:R-:W-:Y:S01]  /*13d0*/  LOP3.LUT R102, R18, 0x1, RZ, 0xfc, !PT ;  /* 0x0000000112667812 */ /* 0x000fe200078efcff */
[----:B------:R-:W-:Y:S01]  /*13e0*/  VIADD R99, R3, UR4 ;  /* 0x0000000403637c36 */ /* 0x000fe20008000000 */
[C---:B0-----:R-:W-:Y:S01]  /*13f0*/  SHF.L.U64.HI R92, R4.reuse, 0x3, R5 ;  /* 0x00000003045c7819 */ /* 0x041fe20000010205 */
[----:B--2---:R-:W-:Y:S01]  /*1400*/  IMAD.SHL.U32 R91, R4, 0x8, RZ ;  /* 0x00000008045b7824 */ /* 0x004fe200078e00ff */
[----:B------:R-:W-:Y:S01]  /*1410*/  SHF.R.U32.HI R96, RZ, 0x7, R96 ;  /* 0x00000007ff607819 */ /* 0x000fe20000011660 */
[----:B------:R-:W-:Y:S01]  /*1420*/  IMAD.MOV.U32 R89, RZ, RZ, RZ ;  /* 0x000000ffff597224 */ /* 0x000fe200078e00ff */
[----:B------:R-:W-:Y:S01]  /*1430*/  LOP3.LUT R98, RZ, R0, RZ, 0x33, !PT ;  /* 0x00000000ff627212 */ /* 0x000fe200078e33ff */
[----:B------:R-:W-:Y:S01]  /*1440*/  UIADD3 UR44, UR43, -UR44, URZ ;  /* 0x8000002c2b2c7290 */ /* 0x000fe2000fffe03f */
[----:B------:R-:W-:Y:S01]  /*1450*/  UMOV UR40, URZ ;  /* 0x0000003f00287c82 */ /* 0x000fe20008000000 */
[----:B-1----:R-:W-:Y:S01]  /*1460*/  VIADD R97, R97, 0xffffffff ;  /* 0xffffffff61617836 */ /* 0x002fe20000000000 */
[----:B------:R-:W-:-:S09]  /*1470*/  UMOV UR41, URZ ;  /* 0x0000003f00297c82 */ /* 0x000fd20008000000 */
.L_x_162:
[----:B0-----:R-:W0:Y:S01]  /*1480*/  SHFL.IDX PT, R0, R96, RZ, 0x1f ;  /* 0x00001fff60007589 */ /* 0x001e2200000e0000 */
[----:B-1----:R-:W1:Y:S01]  /*1490*/  S2UR UR7, SR_CgaCtaId ;  /* 0x00000000000779c3 */ /* 0x002e620000008800 */
[----:B------:R-:W-:Y:S01]  /*14a0*/  UMOV UR6, 0x400 ;  /* 0x0000040000067882 */ /* 0x000fe20000000000 */
[----:B0-----:R-:W-:Y:S01]  /*14b0*/  R2UR UR4, R0 ;  /* 0x00000000000472ca */ /* 0x001fe200000e0000 */
[----:B-1----:R-:W-:-:S12]  /*14c0*/  ULEA UR6, UR7, UR6, 0x18 ;  /* 0x0000000607067291 */ /* 0x002fd8000f8ec03f */
[----:B------:R-:W-:-:S04]  /*14d0*/  ULEA.HI UR5, UR4, UR4, URZ, 0x1 ;  /* 0x0000000404057291 */ /* 0x000fc8000f8f083f */
[----:B------:R-:W-:-:S04]  /*14e0*/  ULOP3.LUT UR5, UR5, 0x7fffe, URZ, 0xc0, !UPT ;  /* 0x0007fffe05057892 */ /* 0x000fc8000f8ec03f */
[----:B------:R-:W-:-:S03]  /*14f0*/  UIADD3 UR5, UR4, -UR5, URZ ;  /* 0x8000000504057290 */ /* 0x000fc6000fffe03f */
[----:B------:R-:W-:Y:S01]  /*1500*/  ULDC UR4, c[0x0][0x28c] ;  /* 0x0000a30000047ab9 */ /* 0x000fe20000000800 */
[----:B------:R-:W-:Y:S01]  /*1510*/  ULEA UR5, UR5, UR6, 0xd ;  /* 0x0000000605057291 */ /* 0x000fe2000f8e683f */
[----:B------:R-:W-:-:S03]  /*1520*/  ISETP.LT.AND P0, PT, RZ, UR4, PT ;  /* 0x00000004ff007c0c */ /* 0x000fc6000bf01270 */
[----:B------:R-:W-:-:S04]  /*1530*/  UIADD3 UR5, UR5, 0x100, URZ ;  /* 0x0000010005057890 */ /* 0x000fc8000fffe03f */
[----:B------:R-:W-:-:S04]  /*1540*/  USHF.R.U32.HI UR5, URZ, 0x4, UR5 ;  /* 0x000000043f057899 */ /* 0x000fc80008011605 */
[----:B------:R-:W-:Y:S02]  /*1550*/  ULOP3.LUT UR45, UR5, 0x3fff, URZ, 0xc0, !UPT ;  /* 0x00003fff052d7892 */ /* 0x000fe4000f8ec03f */
[----:B--2345:R-:W-:Y:S10]  /*1560*/  @P0 BRA `(.L_x_17) ;  /* 0x0000000000400947 */ /* 0x03cff40003800000 */
[----:B------:R-:W-:Y:S01]  /*1570*/  MOV R0, 0x0 ;  /* 0x0000000000007802 */ /* 0x000fe20000000f00 */
[----:B------:R-:W-:Y:S01]  /*1580*/  ULDC.64 UR4, c[0x4][0x68] ;  /* 0x01001a0000047ab9 */ /* 0x000fe20000000a00 */
[----:B------:R-:W-:Y:S01]  /*1590*/  ULDC.64 UR6, c[0x4][0x8] ;  /* 0x0100020000067ab9 */ /* 0x000fe20000000a00 */
[----:B------:R-:W-:Y:S01]  /*15a0*/  IMAD.U32 R4, RZ, RZ, UR4 ;  /* 0x00000004ff047e24 */ /* 0x000fe2000f8e00ff */
[----:B------:R0:W1:Y:S01]  /*15b0*/  LDC.64 R14, c[0x4][R0] ;  /* 0x01000000000e7b82 */ /* 0x0000620000000a00 */
[----:B------:R-:W-:Y:S01]  /*15c0*/  IMAD.U32 R5, RZ, RZ, UR5 ;  /* 0x00000005ff057e24 */ /* 0x000fe2000f8e00ff */
[----:B------:R-:W-:Y:S01]  /*15d0*/  ULDC.64 UR4, c[0x4][0x70] ;  /* 0x01001c0000047ab9 */ /* 0x000fe20000000a00 */
[----:B------:R-:W-:Y:S02]  /*15e0*/  IMAD.U32 R10, RZ, RZ, UR6 ;  /* 0x00000006ff0a7e24 */ /* 0x000fe4000f8e00ff */
[----:B------:R-:W-:Y:S02]  /*15f0*/  IMAD.U32 R6, RZ, RZ, UR4 ;  /* 0x00000004ff067e24 */ /* 0x000fe4000f8e00ff */
[----:B------:R-:W-:-:S02]  /*1600*/  IMAD.U32 R7, RZ, RZ, UR5 ;  /* 0x00000005ff077e24 */ /* 0x000fc4000f8e00ff */
[----:B------:R-:W-:Y:S02]  /*1610*/  IMAD.U32 R11, RZ, RZ, UR7 ;  /* 0x00000007ff0b7e24 */ /* 0x000fe4000f8e00ff */
[----:B------:R-:W-:Y:S02]  /*1620*/  IMAD.MOV.U32 R8, RZ, RZ, 0x1e1 ;  /* 0x000001e1ff087424 */ /* 0x000fe400078e00ff */
[----:B------:R-:W-:Y:S02]  /*1630*/  IMAD.MOV.U32 R12, RZ, RZ, 0x1 ;  /* 0x00000001ff0c7424 */ /* 0x000fe400078e00ff */
[----:B0-----:R-:W-:-:S07]  /*1640*/  IMAD.MOV.U32 R13, RZ, RZ, RZ ;  /* 0x000000ffff0d7224 */ /* 0x001fce00078e00ff */
[----:B------:R-:W-:-:S07]  /*1650*/  LEPC R20, `(.L_x_17) ;  /* 0x000000001014794e */ /* 0x000fce0000000000 */
[----:B-1---5:R-:W-:Y:S05]  /*1660*/  CALL.ABS.NOINC R14 ;  /* 0x000000000e007343 */ /* 0x022fea0003c00000 */
.L_x_17:
[----:B------:R-:W-:-:S13]  /*1670*/  ISETP.NE.AND P0, PT, R102, 0x3, PT ;  /* 0x000000036600780c */ /* 0x000fda0003f05270 */
[----:B------:R-:W-:Y:S05]  /*1680*/  @!P0 BRA `(.L_x_18) ;  /* 0x0000000000048947 */ /* 0x000fea0003800000 */
[----:B------:R-:W-:Y:S01]  /*1690*/  BPT.TRAP 0x1 ;  /* 0x000000040000795c */ /* 0x000fe20000300000 */
.L_x_18:
[----:B------:R-:W0:Y:S01]  /*16a0*/  S2UR UR5, SR_CgaCtaId ;  /* 0x00000000000579c3 */ /* 0x000e220000008800 */
[----:B------:R-:W-:Y:S01]  /*16b0*/  UMOV UR4, 0x400 ;  /* 0x0000040000047882 */ /* 0x000fe20000000000 */
[----:B------:R-:W-:Y:S02]  /*16c0*/  IMAD.U32 R0, RZ, RZ, UR40 ;  /* 0x00000028ff007e24 */ /* 0x000fe4000f8e00ff */
[----:B------:R-:W-:-:S03]  /*16d0*/  IMAD.U32 R3, RZ, RZ, UR41 ;  /* 0x00000029ff037e24 */ /* 0x000fc6000f8e00ff */
[----:B------:R-:W-:Y:S01]  /*16e0*/  SHF.L.U32 R0, R0, 0x1f, RZ ;  /* 0x0000001f00007819 */ /* 0x000fe200000006ff */
[----:B0-----:R-:W-:-:S06]  /*16f0*/  ULEA UR4, UR5, UR4, 0x18 ;  /* 0x0000000405047291 */ /* 0x001fcc000f8ec03f */
[----:B------:R-:W-:-:S04]  /*1700*/  IMAD.U32 R6, RZ, RZ, UR4 ;  /* 0x00000004ff067e24 */ /* 0x000fc8000f8e00ff */
[----:B------:R-:W-:-:S04]  /*1710*/  IMAD R3, R3, 0x8, R6 ;  /* 0x0000000803037824 */ /* 0x000fc800078e0206 */
[----:B------:R0:W1:Y:S01]  /*1720*/  SYNCS.PHASECHK.TRANS64.TRYWAIT P1, [R3+URZ], R0 ;  /* 0x00000000030075a7 */ /* 0x000062000802017f */
[----:B------:R-:W-:Y:S05]  /*1730*/  @!P0 BRA `(.L_x_19) ;  /* 0x0000000000048947 */ /* 0x000fea0003800000 */
[----:B------:R-:W-:Y:S01]  /*1740*/  BPT.TRAP 0x1 ;  /* 0x000000040000795c */ /* 0x000fe20000300000 */
.L_x_19:
[----:B------:R-:W-:-:S05]  /*1750*/  IMAD.U32 R4, RZ, RZ, UR44 ;  /* 0x0000002cff047e24 */ /* 0x000fca000f8e00ff */
[----:B------:R-:W-:Y:S01]  /*1760*/  ISETP.GE.AND P2, PT, R4, 0x1, PT ;  /* 0x000000010400780c */ /* 0x000fe20003f46270 */
[----:B-1----:R-:W-:-:S12]  /*1770*/  @P1 BRA `(.L_x_20) ;  /* 0x0000000000081947 */ /* 0x002fd80003800000 */
[----:B------:R-:W1:Y:S02]  /*1780*/  SYNCS.PHASECHK.TRANS64.TRYWAIT P1, [R3+URZ], R0 ;  /* 0x00000000030075a7 */ /* 0x000e64000802017f */
[----:B-1----:R-:W-:Y:S05]  /*1790*/  @!P1 BRA `(.L_x_21) ;  /* 0x0000006400d49947 */ /* 0x002fea0003800000 */
.L_x_20:
[----:B------:R-:W-:Y:S05]  /*17a0*/  WARPSYNC.ALL ;  /* 0x0000000000007948 */ /* 0x000fea0003800000 */
[----:B------:R-:W-:Y:S01]  /*17b0*/  R2UR UR4, R6 ;  /* 0x00000000060472ca */ /* 0x000fe200000e0000 */
[----:B------:R-:W-:Y:S01]  /*17c0*/  ULEA UR5, UR41, UR45, 0xa ;  /* 0x0000002d29057291 */ /* 0x000fe2000f8e503f */
[----:B------:R-:W-:Y:S01]  /*17d0*/  WARPGROUP.ARRIVE ;  /* 0x00000000000079c5 */ /* 0x000fe20000000000 */
[----:B------:R-:W-:Y:S01]  /*17e0*/  UMOV UR9, 0x40000040 ;  /* 0x4000004000097882 */ /* 0x000fe20000000000 */
[----:B------:R-:W-:-:S04]  /*17f0*/  UMOV UR11, 0x40000040 ;  /* 0x40000040000b7882 */ /* 0x000fc80000000000 */
[----:B------:R-:W-:-:S05]  /*1800*/  UMOV UR8, UR5 ;  /* 0x0000000500087c82 */ /* 0x000fca0008000000 */
[----:B------:R-:W-:-:S04]  /*1810*/  UIADD3 UR4, UR4, 0x10100, URZ ;  /* 0x0001010004047890 */ /* 0x000fc8000fffe03f */
[----:B------:R-:W-:-:S04]  /*1820*/  USHF.R.U32.HI UR4, URZ, 0x4, UR4 ;  /* 0x000000043f047899 */ /* 0x000fc80008011604 */
[----:B------:R-:W-:-:S04]  /*1830*/  ULOP3.LUT UR4, UR4, 0x3fff, URZ, 0xc0, !UPT ;  /* 0x00003fff04047892 */ /* 0x000fc8000f8ec03f */
[----:B------:R-:W-:-:S04]  /*1840*/  ULOP3.LUT UR4, UR4, 0x10000, URZ, 0xfc, !UPT ;  /* 0x0001000004047892 */ /* 0x000fc8000f8efc3f */
[----:B------:R-:W-:-:S07]  /*1850*/  ULEA UR6, UR41, UR4, 0xa ;  /* 0x0000000429067291 */ /* 0x000fce000f8e503f */
[----:B------:R-:W-:Y:S02]  /*1860*/  UMOV UR10, UR6 ;  /* 0x00000006000a7c82 */ /* 0x000fe40008000000 */
[----:B------:R-:W-:Y:S01]  /*1870*/  HGMMA.64x128x16.F32 R24, gdesc[UR8].tnspA, RZ, !UPT, gsb0 ;  /* 0x21e00000081879f0 */ /* 0x000fe2000c0008ff */
[----:B------:R-:W-:Y:S02]  /*1880*/  UIADD3 UR8, UR5, 0x80, URZ ;  /* 0x0000008005087890 */ /* 0x000fe4000fffe03f */
[----:B------:R-:W-:Y:S01]  /*1890*/  UIADD3 UR10, UR6, 0x2, URZ ;  /* 0x00000002060a7890 */ /* 0x000fe2000fffe03f */
[----:B------:R-:W-:Y:S01]  /*18a0*/  UMOV UR9, 0x40000040 ;  /* 0x4000004000097882 */ /* 0x000fe20000000000 */
[----:B------:R-:W-:Y:S01]  /*18b0*/  UMOV UR11, 0x40000040 ;  /* 0x40000040000b7882 */ /* 0x000fe20000000000 */
[----:B------:R-:W-:Y:S02]  /*18c0*/  WARPGROUP.DEPBAR.LE gsb0, 0x0 ;  /* 0x00008000000079c5 */ /* 0x000fe40000010000 */
[----:B------:R-:W-:-:S06]  /*18d0*/  WARPGROUP.ARRIVE ;  /* 0x00000000000079c5 */ /* 0x000fcc0000000000 */
[----:B------:R-:W-:Y:S01]  /*18e0*/  HGMMA.64x128x16.F32 R24, gdesc[UR8].tnspA, R24, gsb0 ;  /* 0x21e00000081879f0 */ /* 0x000fe20008000818 */
        /* <DEDUP_REMOVED lines=13> */
[----:B------:R-:W-:Y:S03]  /*19c0*/  HGMMA.64x128x16.F32 R24, gdesc[UR8].tnspA, R24, gsb0 ;  /* 0x21e00000081879f0 */ /* 0x000fe60008000818 */
[----:B------:R-:W-:Y:S02]  /*19d0*/  WARPGROUP.DEPBAR.LE gsb0, 0x0 ;  /* 0x00008000000079c5 */ /* 0x000fe40000010000 */
[----:B------:R-:W-:Y:S05]  /*19e0*/  @!P2 BRA `(.L_x_22) ;  /* 0x000000040028a947 */ /* 0x000fea0003800000 */
[----:B------:R-:W-:Y:S01]  /*19f0*/  UIADD3 UR5, UR41, 0x1, URZ ;  /* 0x0000000129057890 */ /* 0x000fe2000fffe03f */
[----:B01----:R-:W-:Y:S02]  /*1a00*/  IMAD.U32 R0, RZ, RZ, UR44 ;  /* 0x0000002cff007e24 */ /* 0x003fe4000f8e00ff */
[----:B------:R-:W-:Y:S01]  /*1a10*/  IMAD.U32 R3, RZ, RZ, UR41 ;  /* 0x00000029ff037e24 */ /* 0x000fe2000f8e00ff */
[----:B------:R-:W-:-:S04]  /*1a20*/  UISETP.NE.AND UP0, UPT, UR5, 0x4, UPT ;  /* 0x000000040500788c */ /* 0x000fc8000bf05270 */
[----:B------:R-:W-:Y:S02]  /*1a30*/  USEL UR6, URZ, 0x1, UP0 ;  /* 0x000000013f067887 */ /* 0x000fe40008000000 */
[----:B------:R-:W-:Y:S02]  /*1a40*/  USEL UR5, UR5, URZ, UP0 ;  /* 0x0000003f05057287 */ /* 0x000fe40008000000 */
[----:B------:R-:W-:-:S06]  /*1a50*/  ULOP3.LUT UR6, UR40, UR6, URZ, 0x3c, !UPT ;  /* 0x0000000628067292 */ /* 0x000fcc000f8e3c3f */
[----:B------:R-:W-:-:S07]  /*1a60*/  IMAD.U32 R7, RZ, RZ, UR6 ;  /* 0x00000006ff077e24 */ /* 0x000fce000f8e00ff */
.L_x_29:
[----:B------:R-:W-:Y:S05]  /*1a70*/  @!P0 BRA `(.L_x_23) ;  /* 0x0000000000048947 */ /* 0x000fea0003800000 */
[----:B------:R-:W-:Y:S01]  /*1a80*/  BPT.TRAP 0x1 ;  /* 0x000000040000795c */ /* 0x000fe20000300000 */
.L_x_23:
[----:B------:R-:W0:Y:S01]  /*1a90*/  S2UR UR7, SR_CgaCtaId ;  /* 0x00000000000779c3 */ /* 0x000e220000008800 */
[----:B------:R-:W-:Y:S01]  /*1aa0*/  UMOV UR6, 0x400 ;  /* 0x0000040000067882 */ /* 0x000fe20000000000 */
[----:B------:R-:W-:Y:S01]  /*1ab0*/  IMAD.U32 R5, RZ, RZ, UR5 ;  /* 0x00000005ff057e24 */ /* 0x000fe2000f8e00ff */
[----:B------:R-:W-:Y:S01]  /*1ac0*/  SHF.L.U32 R4, R7, 0x1f, RZ ;  /* 0x0000001f07047819 */ /* 0x000fe200000006ff */
[----:B0-----:R-:W-:-:S06]  /*1ad0*/  ULEA UR6, UR7, UR6, 0x18 ;  /* 0x0000000607067291 */ /* 0x001fcc000f8ec03f */
[----:B------:R-:W-:-:S04]  /*1ae0*/  IMAD.U32 R6, RZ, RZ, UR6 ;  /* 0x00000006ff067e24 */ /* 0x000fc8000f8e00ff */
[----:B------:R-:W-:-:S04]  /*1af0*/  IMAD R5, R5, 0x8, R6 ;  /* 0x0000000805057824 */ /* 0x000fc800078e0206 */
[----:B------:R0:W1:Y:S01]  /*1b00*/  SYNCS.PHASECHK.TRANS64.TRYWAIT P1, [R5+URZ], R4 ;  /* 0x00000004050075a7 */ /* 0x000062000802017f */
[----:B------:R-:W-:Y:S05]  /*1b10*/  @!P0 BRA `(.L_x_24) ;  /* 0x0000000000048947 */ /* 0x000fea0003800000 */
[----:B------:R-:W-:Y:S01]  /*1b20*/  BPT.TRAP 0x1 ;  /* 0x000000040000795c */ /* 0x000fe20000300000 */
.L_x_24:
[----:B-1----:R-:W-:Y:S05]  /*1b30*/  @P1 BRA `(.L_x_25) ;  /* 0x0000000000081947 */ /* 0x002fea0003800000 */
[----:B------:R-:W1:Y:S02]  /*1b40*/  SYNCS.PHASECHK.TRANS64.TRYWAIT P1, [R5+URZ], R4 ;  /* 0x00000004050075a7 */ /* 0x000e64000802017f */
[----:B-1----:R-:W-:Y:S05]  /*1b50*/  @!P1 BRA `(.L_x_26) ;  /* 0x0000006000f89947 */ /* 0x002fea0003800000 */
.L_x_25:
[----:B------:R-:W-:Y:S01]  /*1b60*/  ULEA UR6, UR5, UR45, 0xa ;  /* 0x0000002d05067291 */ /* 0x000fe2000f8e503f */
[----:B------:R-:W-:Y:S01]  /*1b70*/  WARPGROUP.ARRIVE ;  /* 0x00000000000079c5 */ /* 0x000fe20000000000 */
[----:B------:R-:W-:Y:S01]  /*1b80*/  ULEA UR7, UR5, UR4, 0xa ;  /* 0x0000000405077291 */ /* 0x000fe2000f8e503f */
[----:B------:R-:W-:Y:S01]  /*1b90*/  UMOV UR9, 0x40000040 ;  /* 0x4000004000097882 */ /* 0x000fe20000000000 */
[----:B------:R-:W-:-:S03]  /*1ba0*/  UMOV UR11, 0x40000040 ;  /* 0x40000040000b7882 */ /* 0x000fc60000000000 */
[----:B------:R-:W-:Y:S02]  /*1bb0*/  UMOV UR8, UR6 ;  /* 0x0000000600087c82 */ /* 0x000fe40008000000 */
[----:B------:R-:W-:Y:S02]  /*1bc0*/  UMOV UR10, UR7 ;  /* 0x00000007000a7c82 */ /* 0x000fe40008000000 */
[----:B------:R-:W-:Y:S01]  /*1bd0*/  HGMMA.64x128x16.F32 R24, gdesc[UR8].tnspA, R24, gsb0 ;  /* 0x21e00000081879f0 */ /* 0x000fe20008000818 */
[----:B------:R-:W-:Y:S02]  /*1be0*/  UIADD3 UR8, UR6, 0x80, URZ ;  /* 0x0000008006087890 */ /* 0x000fe4000fffe03f */
[----:B------:R-:W-:Y:S01]  /*1bf0*/  UIADD3 UR10, UR7, 0x2, URZ ;  /* 0x00000002070a7890 */ /* 0x000fe2000fffe03f */
[----:B------:R-:W-:Y:S01]  /*1c00*/  UMOV UR9, 0x40000040 ;  /* 0x4000004000097882 */ /* 0x000fe20000000000 */
[----:B------:R-:W-:Y:S01]  /*1c10*/  UMOV UR11, 0x40000040 ;  /* 0x40000040000b7882 */ /* 0x000fe20000000000 */
[----:B------:R-:W-:-:S02]  /*1c20*/  WARPGROUP.DEPBAR.LE gsb0, 0x0 ;  /* 0x00008000000079c5 */ /* 0x000fc40000010000 */
        /* <DEDUP_REMOVED lines=18> */
[----:B------:R-:W-:Y:S01]  /*1d50*/  BPT.TRAP 0x1 ;  /* 0x000000040000795c */ /* 0x000fe20000300000 */
.L_x_27:
[----:B------:R-:W-:-:S13]  /*1d60*/  ISETP.NE.AND P1, PT, R22, RZ, PT ;  /* 0x000000ff1600720c */ /* 0x000fda0003f25270 */
[----:B01----:R-:W-:-:S04]  /*1d70*/  @P1 IMAD R4, R3, 0x8, R6 ;  /* 0x0000000803041824 */ /* 0x003fc800078e0206 */
[----:B------:R-:W-:-:S05]  /*1d80*/  @P1 VIADD R4, R4, 0x20 ;  /* 0x0000002004041836 */ /* 0x000fca0000000000 */
[----:B------:R-:W-:-:S04]  /*1d90*/  @P1 PRMT R4, R19, 0x654, R4 ;  /* 0x0000065413041816 */ /* 0x000fc80000000004 */
[----:B------:R0:W-:Y:S01]  /*1da0*/  @P1 SYNCS.ARRIVE.TRANS64.RED.A1T0 RZ, [R4+URZ], RZ ;  /* 0x000000ff04ff19a7 */ /* 0x0001e2000810043f */
[----:B------:R-:W-:-:S13]  /*1db0*/  ISETP.GT.U32.AND P1, PT, R18, 0x1, PT ;  /* 0x000000011200780c */ /* 0x000fda0003f24070 */
[----:B0-----:R-:W-:Y:S05]  /*1dc0*/  @P1 BRA `(.L_x_28) ;  /* 0x0000000000041947 */ /* 0x001fea0003800000 */
[----:B------:R-:W-:Y:S01]  /*1dd0*/  BPT.TRAP 0x1 ;  /* 0x000000040000795c */ /* 0x000fe20000300000 */
.L_x_28:
[----:B------:R-:W-:Y:S01]  /*1de0*/  UIADD3 UR5, UR5, 0x1, URZ ;  /* 0x0000000105057890 */ /* 0x000fe2000fffe03f */
[C---:B------:R-:W-:Y:S01]  /*1df0*/  ISETP.GT.AND P2, PT, R0.reuse, 0x1, PT ;  /* 0x000000010000780c */ /* 0x040fe20003f44270 */
[----:B------:R-:W-:Y:S02]  /*1e00*/  VIADD R3, R3, 0x1 ;  /* 0x0000000103037836 */ /* 0x000fe40000000000 */
[----:B------:R-:W-:Y:S01]  /*1e10*/  UISETP.NE.AND UP0, UPT, UR5, 0x4, UPT ;  /* 0x000000040500788c */ /* 0x000fe2000bf05270 */
[----:B------:R-:W-:Y:S02]  /*1e20*/  VIADD R0, R0, 0xffffffff ;  /* 0xffffffff00007836 */ /* 0x000fe40000000000 */
[C---:B------:R-:W-:Y:S01]  /*1e30*/  ISETP.NE.AND P1, PT, R3.reuse, 0x4, PT ;  /* 0x000000040300780c */ /* 0x040fe20003f25270 */
[----:B------:R-:W-:Y:S02]  /*1e40*/  USEL UR6, URZ, 0x1, UP0 ;  /* 0x000000013f067887 */ /* 0x000fe40008000000 */
[----:B------:R-:W-:Y:S01]  /*1e50*/  USEL UR5, UR5, URZ, UP0 ;  /* 0x0000003f05057287 */ /* 0x000fe20008000000 */
[----:B------:R-:W-:-:S03]  /*1e60*/  SEL R3, R3, RZ, P1 ;  /* 0x000000ff03037207 */ /* 0x000fc60000800000 */
[----:B------:R-:W-:Y:S01]  /*1e70*/  LOP3.LUT R7, R7, UR6, RZ, 0x3c, !PT ;  /* 0x0000000607077c12 */ /* 0x000fe2000f8e3cff */
[----:B------:R-:W-:Y:S07]  /*1e80*/  @P2 BRA `(.L_x_29) ;  /* 0xfffffff800f82947 */ /* 0x000fee000383ffff */
.L_x_22:
[----:B01----:R-:W0:Y:S02]  /*1e90*/  LDC R0, c[0x0][0x28c] ;  /* 0x0000a300ff007b82 */ /* 0x003e240000000800 */
[----:B0-----:R-:W-:-:S13]  /*1ea0*/  ISETP.GE.AND P1, PT, R0, 0x1, PT ;  /* 0x000000010000780c */ /* 0x001fda0003f26270 */
[----:B------:R-:W-:Y:S05]  /*1eb0*/  @!P1 BRA `(.L_x_30) ;  /* 0x0000000000389947 */ /* 0x000fea0003800000 */
[----:B------:R-:W-:Y:S05]  /*1ec0*/  @!P0 BRA `(.L_x_31) ;  /* 0x0000000000048947 */ /* 0x000fea0003800000 */
[----:B------:R-:W-:Y:S01]  /*1ed0*/  BPT.TRAP 0x1 ;  /* 0x000000040000795c */ /* 0x000fe20000300000 */
.L_x_31:
[----:B------:R-:W-:-:S13]  /*1ee0*/  ISETP.NE.AND P0, PT, R22, RZ, PT ;  /* 0x000000ff1600720c */ /* 0x000fda0003f05270 */
[----:B------:R-:W-:-:S05]  /*1ef0*/  VOTEU.ANY UP0, P0 ;  /* 0x00000000003f7886 */ /* 0x000fca0000000100 */
[----:B------:R-:W-:-:S06]  /*1f00*/  @UP0 UIADD3 UR4, UR44, UR41, URZ ;  /* 0x000000292c040290 */ /* 0x000fcc000fffe03f */
[----:B------:R-:W-:-:S04]  /*1f10*/  IMAD.U32 R0, RZ, RZ, UR4 ;  /* 0x00000004ff007e24 */ /* 0x000fc8000f8e00ff */
[----:B------:R-:W-:-:S05]  /*1f20*/  @P0 IMAD.SHL.U32 R0, R0, 0x8, RZ ;  /* 0x0000000800000824 */ /* 0x000fca00078e00ff */
[----:B------:R-:W-:-:S04]  /*1f30*/  @P0 LOP3.LUT R0, R0, 0x18, RZ, 0xc0, !PT ;  /* 0x0000001800000812 */ /* 0x000fc800078ec0ff */
[----:B------:R-:W-:-:S04]  /*1f40*/  @P0 IADD3 R0, R6, 0x20, R0 ;  /* 0x0000002006000810 */ /* 0x000fc80007ffe000 */
[----:B------:R-:W-:-:S04]  /*1f50*/  @P0 PRMT R0, R19, 0x654, R0 ;  /* 0x0000065413000816 */ /* 0x000fc80000000000 */
[----:B------:R0:W-:Y:S01]  /*1f60*/  @P0 SYNCS.ARRIVE.TRANS64.RED.A1T0 RZ, [R0+URZ], RZ ;  /* 0x000000ff00ff09a7 */ /* 0x0001e2000810043f */
[----:B------:R-:W-:-:S13]  /*1f70*/  ISETP.GT.U32.AND P0, PT, R18, 0x1, PT ;  /* 0x000000011200780c */ /* 0x000fda0003f04070 */
[----:B0-----:R-:W-:Y:S05]  /*1f80*/  @P0 BRA `(.L_x_30) ;  /* 0x0000000000040947 */ /* 0x001fea0003800000 */
[----:B------:R-:W-:Y:S01]  /*1f90*/  BPT.TRAP 0x1 ;  /* 0x000000040000795c */ /* 0x000fe20000300000 */
.L_x_30:
[----:B------:R-:W-:Y:S01]  /*1fa0*/  IMAD.SHL.U32 R100, R100, 0x80, RZ ;  /* 0x0000008064647824 */ /* 0x000fe200078e00ff */
[----:B------:R-:W-:Y:S01]  /*1fb0*/  ULDC UR6, c[0x0][0x288] ;  /* 0x0000a20000067ab9 */ /* 0x000fe20000000800 */
[----:B------:R-:W-:Y:S01]  /*1fc0*/  SHF.R.S32.HI R11, RZ, 0x1f, R101 ;  /* 0x0000001fff0b7819 */ /* 0x000fe20000011465 */
[C---:B------:R-:W-:Y:S01]  /*1fd0*/  IMAD.SHL.U32 R6, R103.reuse, 0x80, RZ ;  /* 0x0000008067067824 */ /* 0x040fe200078e00ff */
[----:B------:R-:W-:Y:S01]  /*1fe0*/  ULDC.64 UR4, c[0x0][0x5d0] ;  /* 0x0001740000047ab9 */ /* 0x000fe20000000a00 */
[C---:B------:R-:W-:Y:S01]  /*1ff0*/  LOP3.LUT R8, R100.reuse, 0x6, R95, 0xf8, !PT ;  /* 0x0000000664087812 */ /* 0x040fe200078ef85f */
[----:B------:R-:W-:Y:S01]  /*2000*/  IMAD.WIDE R104, R103, 0x80, R88 ;  /* 0x0000008067687825 */ /* 0x000fe200078e0258 */
[----:B------:R-:W-:Y:S01]  /*2010*/  ISETP.GE.AND P0, PT, R100, UR6, PT ;  /* 0x0000000664007c0c */ /* 0x000fe2000bf06270 */
[----:B------:R-:W-:Y:S01]  /*2020*/  ULDC UR6, c[0x0][0x284] ;  /* 0x0000a10000067ab9 */ /* 0x000fe20000000800 */
[----:B------:R-:W-:Y:S01]  /*2030*/  SHF.R.S32.HI R9, RZ, 0x1f, R8 ;  /* 0x0000001fff097819 */ /* 0x000fe20000011408 */
[----:B------:R-:W-:Y:S01]  /*2040*/  IMAD R0, R11, UR4, RZ ;  /* 0x000000040b007c24 */ /* 0x000fe2000f8e02ff */
[----:B------:R-:W-:-:S03]  /*2050*/  ISETP.GE.OR P0, PT, R6, UR6, P0 ;  /* 0x0000000606007c0c */ /* 0x000fc60008706670 */
[C---:B------:R-:W-:Y:S02]  /*2060*/  IMAD R3, R101.reuse, UR5, R0 ;  /* 0x0000000565037c24 */ /* 0x040fe4000f8e0200 */
[----:B------:R-:W-:Y:S01]  /*2070*/  IMAD.WIDE.U32 R4, R101, UR4, R8 ;  /* 0x0000000465047c25 */ /* 0x000fe2000f8e0008 */
[----:B------:R-:W-:-:S03]  /*2080*/  ULDC.64 UR4, c[0x0][0x5c8] ;  /* 0x0001720000047ab9 */ /* 0x000fc60000000a00 */
[----:B------:R-:W-:Y:S02]  /*2090*/  IMAD R7, R105, UR4, RZ ;  /* 0x0000000469077c24 */ /* 0x000fe4000f8e02ff */
[----:B------:R-:W-:Y:S02]  /*20a0*/  IMAD.IADD R5, R5, 0x1, R3 ;  /* 0x0000000105057824 */ /* 0x000fe400078e0203 */
[C---:B------:R-:W-:Y:S02]  /*20b0*/  IMAD R7, R104.reuse, UR5, R7 ;  /* 0x0000000568077c24 */ /* 0x040fe4000f8e0207 */
[----:B------:R-:W-:-:S04]  /*20c0*/  IMAD.WIDE.U32 R106, R104, UR4, R4 ;  /* 0x00000004686a7c25 */ /* 0x000fc8000f8e0004 */
[----:B------:R-:W-:Y:S01]  /*20d0*/  IMAD.MOV.U32 R0, RZ, RZ, -0x1 ;  /* 0xffffffffff007424 */ /* 0x000fe200078e00ff */
[----:B------:R-:W-:Y:S06]  /*20e0*/  @P0 BRA `(.L_x_32) ;  /* 0x00000040001c0947 */ /* 0x000fec0003800000 */
[----:B-----5:R-:W-:Y:S01]  /*20f0*/  FSETP.NEU.AND P0, PT, R90, RZ, PT ;  /* 0x000000ff5a00720b */ /* 0x020fe20003f0d000 */
[----:B------:R-:W-:Y:S01]  /*2100*/  IMAD.IADD R4, R94, 0x1, -R100 ;  /* 0x000000015e047824 */ /* 0x000fe200078e0a64 */
[----:B------:R-:W-:Y:S01]  /*2110*/  BSSY B0, `(.L_x_32) ;  /* 0x0000404000007945 */ /* 0x000fe20003800000 */
[----:B------:R-:W-:Y:S02]  /*2120*/  IMAD.IADD R3, R99, 0x1, -R6 ;  /* 0x0000000163037824 */ /* 0x000fe400078e0a06 */
[----:B------:R-:W-:Y:S01]  /*2130*/  IMAD.IADD R103, R107, 0x1, R7 ;  /* 0x000000016b677824 */ /* 0x000fe200078e0207 */
[----:B------:R-:W-:-:S04]  /*2140*/  ISETP.GT.AND P2, PT, R4, RZ, PT ;  /* 0x000000ff0400720c */ /* 0x000fc80003f44270 */
[----:B------:R-:W-:-:S03]  /*2150*/  ISETP.GT.AND P1, PT, R3, RZ, P2 ;  /* 0x000000ff0300720c */ /* 0x000fc60001724270 */
[----:B------:R-:W-:Y:S10]  /*2160*/  @!P0 BRA `(.L_x_33) ;  /* 0x0000002c00288947 */ /* 0x000ff40003800000 */
[----:B------:R-:W0:Y:S01]  /*2170*/  LDC.64 R110, c[0x0][0x5b8] ;  /* 0x00016e00ff6e7b82 */ /* 0x000e220000000a00 */
[----:B------:R-:W-:-:S07]  /*2180*/  ULDC.64 UR4, c[0x0][0x5c0] ;  /* 0x0001700000047ab9 */ /* 0x000fce0000000a00 */
[----:B------:R-:W1:Y:S08]  /*2190*/  LDC.64 R112, c[0x0][0x5b0] ;  /* 0x00016c00ff707b82 */ /* 0x000e700000000a00 */
[----:B------:R-:W2:Y:S01]  /*21a0*/  LDC.64 R114, c[0x0][0x5a8] ;  /* 0x00016a00ff727b82 */ /* 0x000ea20000000a00 */
[-C--:B0-----:R-:W-:Y:S02]  /*21b0*/  IMAD R6, R11, R110.reuse, RZ ;  /* 0x0000006e0b067224 */ /* 0x081fe400078e02ff */
[----:B------:R-:W-:-:S04]  /*21c0*/  IMAD.WIDE.U32 R108, R101, R110, R8 ;  /* 0x0000006e656c7225 */ /* 0x000fc800078e0008 */
[----:B------:R-:W-:Y:S02]  /*21d0*/  IMAD R107, R101, R111, R6 ;  /* 0x0000006f656b7224 */ /* 0x000fe400078e0206 */
[-C--:B-1----:R-:W-:Y:S02]  /*21e0*/  IMAD R5, R105, R112.reuse, RZ ;  /* 0x0000007069057224 */ /* 0x082fe400078e02ff */
[----:B------:R-:W-:Y:S02]  /*21f0*/  IMAD.IADD R13, R109, 0x1, R107 ;  /* 0x000000016d0d7824 */ /* 0x000fe400078e026b */
[----:B------:R-:W-:Y:S02]  /*2200*/  IMAD.MOV.U32 R12, RZ, RZ, R108 ;  /* 0x000000ffff0c7224 */ /* 0x000fe400078e006c */
[C---:B------:R-:W-:Y:S02]  /*2210*/  IMAD R111, R104.reuse, R113, R5 ;  /* 0x00000071686f7224 */ /* 0x040fe400078e0205 */
[----:B------:R-:W-:-:S04]  /*2220*/  IMAD.WIDE.U32 R6, R104, R112, R12 ;  /* 0x0000007068067225 */ /* 0x000fc800078e000c */
[----:B------:R-:W-:Y:S01]  /*2230*/  IMAD.IADD R5, R7, 0x1, R111 ;  /* 0x0000000107057824 */ /* 0x000fe200078e026f */
[----:B--2---:R-:W-:-:S04]  /*2240*/  LEA R14, P0, R6, R114, 0x1 ;  /* 0x00000072060e7211 */ /* 0x004fc800078008ff */
[----:B------:R-:W-:-:S05]  /*2250*/  LEA.HI.X R15, R6, R115, R5, 0x1, P0 ;  /* 0x00000073060f7211 */ /* 0x000fca00000f0c05 */
[----:B------:R0:W2:Y:S01]  /*2260*/  @P1 LDG.E.LTC128B.U16 R5, desc[UR38][R14.64] ;  /* 0x000000260e051981 */ /* 0x0000a2000c1e1520 */
[----:B------:R-:W-:Y:S01]  /*2270*/  LEA R10, P0, R106, UR4, 0x1 ;  /* 0x000000046a0a7c11 */ /* 0x000fe2000f8008ff */
[----:B------:R-:W-:Y:S01]  /*2280*/  IMAD.WIDE.U32 R6, R104, R112, R8 ;  /* 0x0000007068067225 */ /* 0x000fe200078e0008 */
[----:B------:R-:W-:Y:S03]  /*2290*/  BSSY B1, `(.L_x_34) ;  /* 0x0000012000017945 */ /* 0x000fe60003800000 */
[----:B------:R-:W-:Y:S02]  /*22a0*/  IMAD.IADD R7, R111, 0x1, R7 ;  /* 0x000000016f077824 */ /* 0x000fe400078e0207 */
[----:B------:R-:W-:Y:S01]  /*22b0*/  IMAD.WIDE.U32 R20, R101, R110, R6 ;  /* 0x0000006e65147225 */ /* 0x000fe200078e0006 */
[----:B0-----:R-:W-:-:S03]  /*22c0*/  SHF.L.U64.HI R15, R112, 0x3, R113 ;  /* 0x00000003700f7819 */ /* 0x001fc60000010271 */
[----:B------:R-:W-:Y:S01]  /*22d0*/  IMAD.IADD R7, R107, 0x1, R21 ;  /* 0x000000016b077824 */ /* 0x000fe200078e0215 */
[----:B------:R-:W-:Y:S01]  /*22e0*/  LEA R6, P4, R20, R114, 0x1 ;  /* 0x0000007214067211 */ /* 0x000fe200078808ff */
[----:B------:R-:W-:-:S03]  /*22f0*/  IMAD.SHL.U32 R14, R112, 0x8, RZ ;  /* 0x00000008700e7824 */ /* 0x000fc600078e00ff */
[----:B------:R-:W-:Y:S01]  /*2300*/  LEA.HI.X R7, R20, R115, R7, 0x1, P4 ;  /* 0x0000007314077211 */ /* 0x000fe200020f0c07 */
[----:B--2---:R-:W-:-:S05]  /*2310*/  HADD2.F32 R11, -RZ, R5.H0_H0 ;  /* 0x20000005ff0b7230 */ /* 0x004fca0000004100 */
[----:B------:R-:W-:-:S04]  /*2320*/  FMUL R11, R11, R90 ;  /* 0x0000005a0b0b7220 */ /* 0x000fc80000400000 */
[----:B------:R-:W-:Y:S01]  /*2330*/  FFMA R24, R24, R23, R11 ;  /* 0x0000001718187223 */ /* 0x000fe2000000000b */
[----:B------:R-:W-:Y:S02]  /*2340*/  LEA.HI.X R11, R106, UR5, R103, 0x1, P0 ;  /* 0x000000056a0b7c11 */ /* 0x000fe400080f0c67 */
[----:B------:R-:W-:Y:S02]  /*2350*/  ISETP.GT.AND P0, PT, R4, 0x1, PT ;  /* 0x000000010400780c */ /* 0x000fe40003f04270 */
[----:B------:R-:W-:Y:S02]  /*2360*/  F2FP.F16.F32.PACK_AB R24, RZ, R24 ;  /* 0x00000018ff18723e */ /* 0x000fe400000000ff */
[----:B------:R-:W-:-:S03]  /*2370*/  ISETP.GT.AND P3, PT, R3, RZ, P0 ;  /* 0x000000ff0300720c */ /* 0x000fc60000764270 */
[----:B------:R0:W-:Y:S10]  /*2380*/  @P1 STG.E.U16 desc[UR38][R10.64], R24 ;  /* 0x000000180a001986 */ /* 0x0001f4000c101526 */
[----:B------:R-:W-:Y:S05]  /*2390*/  @!P3 BRA `(.L_x_35) ;  /* 0x000000000004b947 */ /* 0x000fea0003800000 */
[----:B------:R1:W5:Y:S02]  /*23a0*/  LDG.E.LTC128B.U16 R5, desc[UR38][R6.64+0x2] ;  /* 0x0000022606057981 */ /* 0x000364000c1e1520 */
.L_x_35:
[----:B------:R-:W-:Y:S05]  /*23b0*/  BSYNC B1 ;  /* 0x0000000000017941 */ /* 0x000fea0003800000 */
.L_x_34:
[----:B-----5:R-:W-:Y:S01]  /*23c0*/  HADD2.F32 R103, -RZ, R5.H0_H0 ;  /* 0x20000005ff677230 */ /* 0x020fe20000004100 */
[----:B------:R-:W-:Y:S01]  /*23d0*/  ISETP.GT.AND P2, PT, R3, 0x8, P2 ;  /* 0x000000080300780c */ /* 0x000fe20001744270 */
[----:B------:R-:W-:Y:S01]  /*23e0*/  IMAD.WIDE.U32 R20, R104, R112, R14 ;  /* 0x0000007068147225 */ /* 0x000fe200078e000e */
[----:B0-----:R-:W-:-:S03]  /*23f0*/  PRMT R24, R5, 0x7610, R24 ;  /* 0x0000761005187816 */ /* 0x001fc60000000018 */
[----:B------:R-:W-:Y:S01]  /*2400*/  FMUL R12, R103, R90 ;  /* 0x0000005a670c7220 */ /* 0x000fe20000400000 */
[----:B------:R-:W-:Y:S01]  /*2410*/  IMAD.IADD R111, R111, 0x1, R21 ;  /* 0x000000016f6f7824 */ /* 0x000fe200078e0215 */
[----:B------:R-:W-:Y:S02]  /*2420*/  IADD3 R108, P1, R108, R20, RZ ;  /* 0x000000146c6c7210 */ /* 0x000fe40007f3e0ff */
[----:B------:R-:W-:-:S03]  /*2430*/  FFMA R12, R25, R23, R12 ;  /* 0x00000017190c7223 */ /* 0x000fc6000000000c */
[----:B------:R-:W-:Y:S01]  /*2440*/  IMAD.X R13, R111, 0x1, R13, P1 ;  /* 0x000000016f0d7824 */ /* 0x000fe200008e060d */
[C---:B------:R-:W-:Y:S02]  /*2450*/  LEA R14, P1, R108.reuse, R114, 0x1 ;  /* 0x000000726c0e7211 */ /* 0x040fe400078208ff */
[----:B------:R-:W-:Y:S02]  /*2460*/  F2FP.F16.F32.PACK_AB R12, RZ, R12 ;  /* 0x0000000cff0c723e */ /* 0x000fe400000000ff */
[----:B------:R-:W-:Y:S02]  /*2470*/  LEA.HI.X R15, R108, R115, R13, 0x1, P1 ;  /* 0x000000736c0f7211 */ /* 0x000fe400008f0c0d */
[----:B------:R-:W-:-:S05]  /*2480*/  PRMT R21, R12, 0x7610, R21 ;  /* 0x000076100c157816 */ /* 0x000fca0000000015 */
[----:B------:R0:W-:Y:S04]  /*2490*/  @P3 STG.E.U16 desc[UR38][R10.64+0x2], R21 ;  /* 0x000002150a003986 */ /* 0x0001e8000c101526 */
[----:B------:R-:W2:Y:S01]  /*24a0*/  @P2 LDG.E.LTC128B.U16 R24, desc[UR38][R14.64] ;  /* 0x000000260e182981 */ /* 0x000ea2000c1e1520 */
[----:B------:R-:W-:Y:S01]  /*24b0*/  IADD3 R20, P1, R8, R20, RZ ;  /* 0x0000001408147210 */ /* 0x000fe20007f3e0ff */
[----:B------:R-:W-:Y:S01]  /*24c0*/  BSSY B1, `(.L_x_36) ;  /* 0x0000011000017945 */ /* 0x000fe20003800000 */
[----:B------:R-:W-:Y:S02]  /*24d0*/  SHF.L.U64.HI R13, R91, 0x1, R92 ;  /* 0x000000015b0d7819 */ /* 0x000fe4000001025c */
[----:B------:R-:W-:Y:S01]  /*24e0*/  ISETP.GT.AND P0, PT, R3, 0x8, P0 ;  /* 0x000000080300780c */ /* 0x000fe20000704270 */
[----:B0-----:R-:W-:Y:S01]  /*24f0*/  IMAD.X R21, R9, 0x1, R111, P1 ;  /* 0x0000000109157824 */ /* 0x001fe200008e066f */
[----:B------:R-:W-:Y:S01]  /*2500*/  LEA R12, P1, R91, R10, 0x1 ;  /* 0x0000000a5b0c7211 */ /* 0x000fe200078208ff */
[----:B------:R-:W-:-:S04]  /*2510*/  IMAD.WIDE.U32 R20, R101, R110, R20 ;  /* 0x0000006e65147225 */ /* 0x000fc800078e0014 */
[----:B------:R-:W-:Y:S01]  /*2520*/  IMAD.X R13, R13, 0x1, R11, P1 ;  /* 0x000000010d0d7824 */ /* 0x000fe200008e060b */
[----:B------:R-:W-:Y:S01]  /*2530*/  LEA R8, P3, R20, R114, 0x1 ;  /* 0x0000007214087211 */ /* 0x000fe200078608ff */
[----:B------:R-:W-:-:S05]  /*2540*/  IMAD.IADD R9, R107, 0x1, R21 ;  /* 0x000000016b097824 */ /* 0x000fca00078e0215 */
[----:B------:R-:W-:Y:S01]  /*2550*/  LEA.HI.X R9, R20, R115, R9, 0x1, P3 ;  /* 0x0000007314097211 */ /* 0x000fe200018f0c09 */
[----:B--2---:R-:W-:-:S05]  /*2560*/  HADD2.F32 R5, -RZ, R24.H0_H0 ;  /* 0x20000018ff057230 */ /* 0x004fca0000004100 */
[----:B------:R-:W-:-:S04]  /*2570*/  FMUL R5, R5, R90 ;  /* 0x0000005a05057220 */ /* 0x000fc80000400000 */
[----:B------:R-:W-:-:S05]  /*2580*/  FFMA R5, R26, R23, R5 ;  /* 0x000000171a057223 */ /* 0x000fca0000000005 */
[----:B------:R-:W-:-:S05]  /*2590*/  F2FP.F16.F32.PACK_AB R5, RZ, R5 ;  /* 0x00000005ff05723e */ /* 0x000fca00000000ff */
[----:B------:R0:W-:Y:S01]  /*25a0*/  @P2 STG.E.U16 desc[UR38][R12.64], R5 ;  /* 0x000000050c002986 */ /* 0x0001e2000c101526 */
[----:B------:R-:W-:Y:S05]  /*25b0*/  @!P0 BRA `(.L_x_37) ;  /* 0x0000000000048947 */ /* 0x000fea0003800000 */
[----:B------:R2:W5:Y:S02]  /*25c0*/  LDG.E.LTC128B.U16 R24, desc[UR38][R8.64+0x2] ;  /* 0x0000022608187981 */ /* 0x000564000c1e1520 */
.L_x_37:
[----:B------:R-:W-:Y:S05]  /*25d0*/  BSYNC B1 ;  /* 0x0000000000017941 */ /* 0x000fea0003800000 */
.L_x_36:
[----:B0----5:R-:W-:Y:S01]  /*25e0*/  HADD2.F32 R5, -RZ, R24.H0_H0 ;  /* 0x20000018ff057230 */ /* 0x021fe20000004100 */
[----:B------:R-:W-:Y:S01]  /*25f0*/  ISETP.GT.AND P1, PT, R4, 0x8, PT ;  /* 0x000000080400780c */ /* 0x000fe20003f24270 */
[----:B------:R-:W-:Y:S03]  /*2600*/  BSSY B1, `(.L_x_38) ;  /* 0x0000008000017945 */ /* 0x000fe60003800000 */
[----:B------:R-:W-:Y:S01]  /*2610*/  FMUL R14, R5, R90 ;  /* 0x0000005a050e7220 */ /* 0x000fe20000400000 */
[----:B------:R-:W-:-:S03]  /*2620*/  ISETP.GT.AND P2, PT, R3, RZ, P1 ;  /* 0x000000ff0300720c */ /* 0x000fc60000f44270 */
[----:B------:R-:W-:-:S05]  /*2630*/  FFMA R14, R27, R23, R14 ;  /* 0x000000171b0e7223 */ /* 0x000fca000000000e */
[----:B------:R-:W-:-:S05]  /*2640*/  F2FP.F16.F32.PACK_AB R14, RZ, R14 ;  /* 0x0000000eff0e723e */ /* 0x000fca00000000ff */
[----:B------:R0:W-:Y:S01]  /*2650*/  @P0 STG.E.U16 desc[UR38][R12.64+0x2], R14 ;  /* 0x0000020e0c000986 */ /* 0x0001e2000c101526 */
[----:B------:R-:W-:Y:S05]  /*2660*/  @!P2 BRA `(.L_x_39) ;  /* 0x000000000004a947 */ /* 0x000fea0003800000 */
[----:B------:R3:W5:Y:S02]  /*2670*/  LDG.E.LTC128B.U16 R24, desc[UR38][R6.64+0x10] ;  /* 0x0000102606187981 */ /* 0x000764000c1e1520 */
.L_x_39:
[----:B------:R-:W-:Y:S05]  /*2680*/  BSYNC B1 ;  /* 0x0000000000017941 */ /* 0x000fea0003800000 */
.L_x_38:
[----:B-----5:R-:W-:Y:S01]  /*2690*/  HADD2.F32 R5, -RZ, R24.H0_H0 ;  /* 0x20000018ff057230 */ /* 0x020fe20000004100 */
        /* <DEDUP_REMOVED lines=9> */
.L_x_41:
[----:B------:R-:W-:Y:S05]  /*2730*/  BSYNC B1 ;  /* 0x0000000000017941 */ /* 0x000fea0003800000 */
.L_x_40:
[----:B----45:R-:W-:Y:S01]  /*2740*/  HADD2.F32 R5, -RZ, R24.H0_H0 ;  /* 0x20000018ff057230 */ /* 0x030fe20000004100 */
[----:B------:R-:W-:Y:S01]  /*2750*/  ISETP.GT.AND P1, PT, R3, 0x8, P1 ;  /* 0x000000080300780c */ /* 0x000fe20000f24270 */
[----:B------:R-:W-:Y:S03]  /*2760*/  BSSY B1, `(.L_x_42) ;  /* 0x0000007000017945 */ /* 0x000fe60003800000 */
[----:B0-----:R-:W-:-:S04]  /*2770*/  FMUL R14, R5, R90 ;  /* 0x0000005a050e7220 */ /* 0x001fc80000400000 */
[----:B------:R-:W-:-:S05]  /*2780*/  FFMA R14, R29, R23, R14 ;  /* 0x000000171d0e7223 */ /* 0x000fca000000000e */
[----:B------:R-:W-:-:S05]  /*2790*/  F2FP.F16.F32.PACK_AB R14, RZ, R14 ;  /* 0x0000000eff0e723e */ /* 0x000fca00000000ff */
[----:B------:R0:W-:Y:S01]  /*27a0*/  @P3 STG.E.U16 desc[UR38][R10.64+0x12], R14 ;  /* 0x0000120e0a003986 */ /* 0x0001e2000c101526 */
[----:B------:R-:W-:Y:S05]  /*27b0*/  @!P1 BRA `(.L_x_43) ;  /* 0x0000000000049947 */ /* 0x000fea0003800000 */
[----:B------:R4:W5:Y:S02]  /*27c0*/  LDG.E.LTC128B.U16 R24, desc[UR38][R8.64+0x10] ;  /* 0x0000102608187981 */ /* 0x000964000c1e1520 */
.L_x_43:
[----:B------:R-:W-:Y:S05]  /*27d0*/  BSYNC B1 ;  /* 0x0000000000017941 */ /* 0x000fea0003800000 */
.L_x_42:
[----:B-----5:R-:W-:Y:S01]  /*27e0*/  HADD2.F32 R5, -RZ, R24.H0_H0 ;  /* 0x20000018ff057230 */ /* 0x020fe20000004100 */
[----:B------:R-:W-:Y:S01]  /*27f0*/  ISETP.GT.AND P0, PT, R3, 0x8, P0 ;  /* 0x000000080300780c */ /* 0x000fe20000704270 */
[----:B------:R-:W-:Y:S03]  /*2800*/  BSSY B1, `(.L_x_44) ;  /* 0x0000007000017945 */ /* 0x000fe60003800000 */
[----:B------:R-:W-:-:S04]  /*2810*/  FMUL R5, R5, R90 ;  /* 0x0000005a05057220 */ /* 0x000fc80000400000 */
[----:B------:R-:W-:-:S05]  /*2820*/  FFMA R5, R30, R23, R5 ;  /* 0x000000171e057223 */ /* 0x000fca0000000005 */
[----:B------:R-:W-:-:S05]  /*2830*/  F2FP.F16.F32.PACK_AB R5, RZ, R5 ;  /* 0x00000005ff05723e */ /* 0x000fca00000000ff */
[----:B------:R0:W-:Y:S01]  /*2840*/  @P1 STG.E.U16 desc[UR38][R12.64+0x10], R5 ;  /* 0x000010050c001986 */ /* 0x0001e2000c101526 */
[----:B------:R-:W-:Y:S05]  /*2850*/  @!P0 BRA `(.L_x_45) ;  /* 0x0000000000048947 */ /* 0x000fea0003800000 */
[----:B------:R0:W5:Y:S02]  /*2860*/  LDG.E.LTC128B.U16 R24, desc[UR38][R8.64+0x12] ;  /* 0x0000122608187981 */ /* 0x000164000c1e1520 */
.L_x_45:
[----:B------:R-:W-:Y:S05]  /*2870*/  BSYNC B1 ;  /* 0x0000000000017941 */ /* 0x000fea0003800000 */
.L_x_44:
        /* <DEDUP_REMOVED lines=10> */
.L_x_47:
[----:B------:R-:W-:Y:S05]  /*2920*/  BSYNC B1 ;  /* 0x0000000000017941 */ /* 0x000fea0003800000 */
.L_x_46:
        /* <DEDUP_REMOVED lines=10> */
.L_x_49:
[----:B------:R-:W-:Y:S05]  /*29d0*/  BSYNC B1 ;  /* 0x0000000000017941 */ /* 0x000fea0003800000 */
.L_x_48:
[----:B0----5:R-:W-:Y:S01]  /*29e0*/  HADD2.F32 R5, -RZ, R24.H0_H0 ;  /* 0x20000018ff057230 */ /* 0x021fe20000004100 */
        /* <DEDUP_REMOVED lines=8> */
.L_x_51:
[----:B------:R-:W-:Y:S05]  /*2a70*/  BSYNC B1 ;  /* 0x0000000000017941 */ /* 0x000fea0003800000 */
.L_x_50:
        /* <DEDUP_REMOVED lines=9> */
.L_x_53:
[----:B------:R-:W-:Y:S05]  /*2b10*/  BSYNC B1 ;  /* 0x0000000000017941 */ /* 0x000fea0003800000 */
.L_x_52:
        /* <DEDUP_REMOVED lines=10> */
.L_x_55:
[----:B------:R-:W-:Y:S05]  /*2bc0*/  BSYNC B1 ;  /* 0x0000000000017941 */ /* 0x000fea0003800000 */
.L_x_54:
        /* <DEDUP_REMOVED lines=10> */
.L_x_57:
[----:B------:R-:W-:Y:S05]  /*2c70*/  BSYNC B1 ;  /* 0x0000000000017941 */ /* 0x000fea0003800000 */
.L_x_56:
        /* <DEDUP_REMOVED lines=9> */
.L_x_59:
[----:B------:R-:W-:Y:S05]  /*2d10*/  BSYNC B1 ;  /* 0x0000000000017941 */ /* 0x000fea0003800000 */
.L_x_58:
        /* <DEDUP_REMOVED lines=9> */
.L_x_61:
[----:B------:R-:W-:Y:S05]  /*2db0*/  BSYNC B1 ;  /* 0x0000000000017941 */ /* 0x000fea0003800000 */
.L_x_60:
        /* <DEDUP_REMOVED lines=10> */
.L_x_63:
[----:B------:R-:W-:Y:S05]  /*2e60*/  BSYNC B1 ;  /* 0x0000000000017941 */ /* 0x000fea0003800000 */
.L_x_62:
        /* <DEDUP_REMOVED lines=10> */
.L_x_65:
[----:B------:R-:W-:Y:S05]  /*2f10*/  BSYNC B1 ;  /* 0x0000000000017941 */ /* 0x000fea0003800000 */
.L_x_64:
        /* <DEDUP_REMOVED lines=9> */
.L_x_67:
[----:B------:R-:W-:Y:S05]  /*2fb0*/  BSYNC B1 ;  /* 0x0000000000017941 */ /* 0x000fea0003800000 */
.L_x_66:
        /* <DEDUP_REMOVED lines=9> */
.L_x_69:
[----:B------:R-:W-:Y:S05]  /*3050*/  BSYNC B1 ;  /* 0x0000000000017941 */ /* 0x000fea0003800000 */
.L_x_68:
        /* <DEDUP_REMOVED lines=10> */
.L_x_71:
[----:B------:R-:W-:Y:S05]  /*3100*/  BSYNC B1 ;  /* 0x0000000000017941 */ /* 0x000fea0003800000 */
.L_x_70:
        /* <DEDUP_REMOVED lines=10> */
.L_x_73:
[----:B------:R-:W-:Y:S05]  /*31b0*/  BSYNC B1 ;  /* 0x0000000000017941 */ /* 0x000fea0003800000 */
.L_x_72:
        /* <DEDUP_REMOVED lines=9> */
.L_x_75:
[----:B------:R-:W-:Y:S05]  /*3250*/  BSYNC B1 ;  /* 0x0000000000017941 */ /* 0x000fea0003800000 */
.L_x_74:
        /* <DEDUP_REMOVED lines=9> */
.L_x_77:
[----:B------:R-:W-:Y:S05]  /*32f0*/  BSYNC B1 ;  /* 0x0000000000017941 */ /* 0x000fea0003800000 */
.L_x_76:
        /* <DEDUP_REMOVED lines=10> */
.L_x_79:
[----:B------:R-:W-:Y:S05]  /*33a0*/  BSYNC B1 ;  /* 0x0000000000017941 */ /* 0x000fea0003800000 */
.L_x_78:
        /* <DEDUP_REMOVED lines=10> */
.L_x_81:
[----:B------:R-:W-:Y:S05]  /*3450*/  BSYNC B1 ;  /* 0x0000000000017941 */ /* 0x000fea0003800000 */
.L_x_80:
        /* <DEDUP_REMOVED lines=9> */
.L_x_83:
[----:B------:R-:W-:Y:S05]  /*34f0*/  BSYNC B1 ;  /* 0x0000000000017941 */ /* 0x000fea0003800000 */
.L_x_82:
        /* <DEDUP_REMOVED lines=9> */
.L_x_85:
[----:B------:R-:W-:Y:S05]  /*3590*/  BSYNC B1 ;  /* 0x0000000000017941 */ /* 0x000fea0003800000 */
.L_x_84:
        /* <DEDUP_REMOVED lines=10> */
.L_x_87:
[----:B------:R-:W-:Y:S05]  /*3640*/  BSYNC B1 ;  /* 0x0000000000017941 */ /* 0x000fea0003800000 */
.L_x_86:
        /* <DEDUP_REMOVED lines=10> */
.L_x_89:
[----:B------:R-:W-:Y:S05]  /*36f0*/  BSYNC B1 ;  /* 0x0000000000017941 */ /* 0x000fea0003800000 */
.L_x_88:
        /* <DEDUP_REMOVED lines=9> */
.L_x_91:
[----:B------:R-:W-:Y:S05]  /*3790*/  BSYNC B1 ;  /* 0x0000000000017941 */ /* 0x000fea0003800000 */
.L_x_90:
        /* <DEDUP_REMOVED lines=9> */
.L_x_93:
[----:B------:R-:W-:Y:S05]  /*3830*/  BSYNC B1 ;  /* 0x0000000000017941 */ /* 0x000fea0003800000 */
.L_x_92:
        /* <DEDUP_REMOVED lines=10> */
.L_x_95:
[----:B------:R-:W-:Y:S05]  /*38e0*/  BSYNC B1 ;  /* 0x0000000000017941 */ /* 0x000fea0003800000 */
.L_x_94:
        /* <DEDUP_REMOVED lines=10> */
.L_x_97:
[----:B------:R-:W-:Y:S05]  /*3990*/  BSYNC B1 ;  /* 0x0000000000017941 */ /* 0x000fea0003800000 */
.L_x_96:
        /* <DEDUP_REMOVED lines=9> */
.L_x_99:
[----:B------:R-:W-:Y:S05]  /*3a30*/  BSYNC B1 ;  /* 0x0000000000017941 */ /* 0x000fea0003800000 */
.L_x_98:
        /* <DEDUP_REMOVED lines=9> */
.L_x_101:
[----:B------:R-:W-:Y:S05]  /*3ad0*/  BSYNC B1 ;  /* 0x0000000000017941 */ /* 0x000fea0003800000 */
.L_x_100:
        /* <DEDUP_REMOVED lines=10> */
.L_x_103:
[----:B------:R-:W-:Y:S05]  /*3b80*/  BSYNC B1 ;  /* 0x0000000000017941 */ /* 0x000fea0003800000 */
.L_x_102:
        /* <DEDUP_REMOVED lines=10> */
.L_x_105:
[----:B------:R-:W-:Y:S05]  /*3c30*/  BSYNC B1 ;  /* 0x0000000000017941 */ /* 0x000fea0003800000 */
.L_x_104:
        /* <DEDUP_REMOVED lines=9> */
.L_x_107:
[----:B------:R-:W-:Y:S05]  /*3cd0*/  BSYNC B1 ;  /* 0x0000000000017941 */ /* 0x000fea0003800000 */
.L_x_106:
        /* <DEDUP_REMOVED lines=9> */
.L_x_109:
[----:B------:R-:W-:Y:S05]  /*3d70*/  BSYNC B1 ;  /* 0x0000000000017941 */ /* 0x000fea0003800000 */
.L_x_108:
        /* <DEDUP_REMOVED lines=10> */
.L_x_111:
[----:B------:R-:W-:Y:S05]  /*3e20*/  BSYNC B1 ;  /* 0x0000000000017941 */ /* 0x000fea0003800000 */
.L_x_110:
        /* <DEDUP_REMOVED lines=10> */
.L_x_113:
[----:B------:R-:W-:Y:S05]  /*3ed0*/  BSYNC B1 ;  /* 0x0000000000017941 */ /* 0x000fea0003800000 */
.L_x_112:
        /* <DEDUP_REMOVED lines=9> */
.L_x_115:
[----:B------:R-:W-:Y:S05]  /*3f70*/  BSYNC B1 ;  /* 0x0000000000017941 */ /* 0x000fea0003800000 */
.L_x_114:
        /* <DEDUP_REMOVED lines=9> */
.L_x_117:
[----:B------:R-:W-:Y:S05]  /*4010*/  BSYNC B1 ;  /* 0x0000000000017941 */ /* 0x000fea0003800000 */
.L_x_116:
        /* <DEDUP_REMOVED lines=10> */
.L_x_119:
[----:B------:R-:W-:Y:S05]  /*40c0*/  BSYNC B1 ;  /* 0x0000000000017941 */ /* 0x000fea0003800000 */
.L_x_118:
        /* <DEDUP_REMOVED lines=10> */
.L_x_121:
[----:B------:R-:W-:Y:S05]  /*4170*/  BSYNC B1 ;  /* 0x0000000000017941 */ /* 0x000fea0003800000 */
.L_x_120:
        /* <DEDUP_REMOVED lines=9> */
.L_x_123:
[----:B------:R-:W-:Y:S05]  /*4210*/  BSYNC B1 ;  /* 0x0000000000017941 */ /* 0x000fea0003800000 */
.L_x_122:
        /* <DEDUP_REMOVED lines=9> */
.L_x_125:
[----:B------:R-:W-:Y:S05]  /*42b0*/  BSYNC B1 ;  /* 0x0000000000017941 */ /* 0x000fea0003800000 */
.L_x_124:
        /* <DEDUP_REMOVED lines=10> */
.L_x_127:
[----:B------:R-:W-:Y:S05]  /*4360*/  BSYNC B1 ;  /* 0x0000000000017941 */ /* 0x000fea0003800000 */
.L_x_126:
        /* <DEDUP_REMOVED lines=10> */
.L_x_129:
[----:B------:R-:W-:Y:S05]  /*4410*/  BSYNC B1 ;  /* 0x0000000000017941 */ /* 0x000fea0003800000 */
.L_x_128:
        /* <DEDUP_REMOVED lines=9> */
.L_x_131:
[----:B------:R-:W-:Y:S05]  /*44b0*/  BSYNC B1 ;  /* 0x0000000000017941 */ /* 0x000fea0003800000 */
.L_x_130:
        /* <DEDUP_REMOVED lines=9> */
.L_x_133:
[----:B------:R-:W-:Y:S05]  /*4550*/  BSYNC B1 ;  /* 0x0000000000017941 */ /* 0x000fea0003800000 */
.L_x_132:
        /* <DEDUP_REMOVED lines=10> */
.L_x_135:
[----:B------:R-:W-:Y:S05]  /*4600*/  BSYNC B1 ;  /* 0x0000000000017941 */ /* 0x000fea0003800000 */
.L_x_134:
        /* <DEDUP_REMOVED lines=10> */
.L_x_137:
[----:B------:R-:W-:Y:S05]  /*46b0*/  BSYNC B1 ;  /* 0x0000000000017941 */ /* 0x000fea0003800000 */
.L_x_136:
        /* <DEDUP_REMOVED lines=9> */
.L_x_139:
[----:B------:R-:W-:Y:S05]  /*4750*/  BSYNC B1 ;  /* 0x0000000000017941 */ /* 0x000fea0003800000 */
.L_x_138:
        /* <DEDUP_REMOVED lines=9> */
.L_x_141:
[----:B------:R-:W-:Y:S05]  /*47f0*/  BSYNC B1 ;  /* 0x0000000000017941 */ /* 0x000fea0003800000 */
.L_x_140:
        /* <DEDUP_REMOVED lines=10> */
.L_x_143:
[----:B------:R-:W-:Y:S05]  /*48a0*/  BSYNC B1 ;  /* 0x0000000000017941 */ /* 0x000fea0003800000 */
.L_x_142:
        /* <DEDUP_REMOVED lines=10> */
.L_x_145:
[----:B------:R-:W-:Y:S05]  /*4950*/  BSYNC B1 ;  /* 0x0000000000017941 */ /* 0x000fea0003800000 */
.L_x_144:
        /* <DEDUP_REMOVED lines=9> */
.L_x_147:
[----:B------:R-:W-:Y:S05]  /*49f0*/  BSYNC B1 ;  /* 0x0000000000017941 */ /* 0x000fea0003800000 */
.L_x_146:
        /* <DEDUP_REMOVED lines=9> */
.L_x_149:
[----:B------:R-:W-:Y:S05]  /*4a90*/  BSYNC B1 ;  /* 0x0000000000017941 */ /* 0x000fea0003800000 */
.L_x_148:
        /* <DEDUP_REMOVED lines=10> */
.L_x_151:
[----:B------:R-:W-:Y:S05]  /*4b40*/  BSYNC B1 ;  /* 0x0000000000017941 */ /* 0x000fea0003800000 */
.L_x_150:
[----:B-----5:R-:W-:Y:S01]  /*4b50*/  HADD2.F32 R5, -RZ, R24.H0_H0 ;  /* 0x20000018ff057230 */ /* 0x020fe20000004100 */
[----:B------:R-:W-:Y:S01]  /*4b60*/  ISETP.GT.AND P0, PT, R4, 0x79, PT ;  /* 0x000000790400780c */ /* 0x000fe20003f04270 */
[----:B------:R-:W-:Y:S01]  /*4b70*/  @P2 IMAD.MOV.U32 R4, RZ, RZ, R10 ;  /* 0x000000ffff042224 */ /* 0x000fe200078e000a */
[----:B------:R-:W-:Y:S02]  /*4b80*/  BSSY B1, `(.L_x_152) ;  /* 0x000000a000017945 */ /* 0x000fe40003800000 */
[----:B------:R-:W-:Y:S01]  /*4b90*/  FMUL R5, R5, R90 ;  /* 0x0000005a05057220 */ /* 0x000fe20000400000 */
[----:B------:R-:W-:-:S03]  /*4ba0*/  ISETP.GT.AND P3, PT, R3, RZ, P0 ;  /* 0x000000ff0300720c */ /* 0x000fc60000764270 */
[----:B------:R-:W-:-:S05]  /*4bb0*/  FFMA R5, R84, R23, R5 ;  /* 0x0000001754057223 */ /* 0x000fca0000000005 */
[----:B------:R-:W-:-:S04]  /*4bc0*/  F2FP.F16.F32.PACK_AB R5, RZ, R5 ;  /* 0x00000005ff05723e */ /* 0x000fc800000000ff */
[----:B0-----:R-:W-:Y:S01]  /*4bd0*/  PRMT R14, R5, 0x7610, R14 ;  /* 0x00007610050e7816 */ /* 0x001fe2000000000e */
[----:B------:R-:W-:-:S05]  /*4be0*/  @P2 IMAD.MOV.U32 R5, RZ, RZ, R11 ;  /* 0x000000ffff052224 */ /* 0x000fca00078e000b */
[----:B------:R0:W-:Y:S01]  /*4bf0*/  @P2 STG.E.U16 desc[UR38][R4.64+0xf0], R14 ;  /* 0x0000f00e04002986 */ /* 0x0001e2000c101526 */
[----:B------:R-:W-:Y:S05]  /*4c00*/  @!P3 BRA `(.L_x_153) ;  /* 0x000000000004b947 */ /* 0x000fea0003800000 */
[----:B------:R0:W5:Y:S02]  /*4c10*/  LDG.E.LTC128B.U16 R24, desc[UR38][R6.64+0xf2] ;  /* 0x0000f22606187981 */ /* 0x000164000c1e1520 */
.L_x_153:
[----:B------:R-:W-:Y:S05]  /*4c20*/  BSYNC B1 ;  /* 0x0000000000017941 */ /* 0x000fea0003800000 */
.L_x_152:
        /* <DEDUP_REMOVED lines=9> */
.L_x_155:
[----:B------:R-:W-:Y:S05]  /*4cc0*/  BSYNC B1 ;  /* 0x0000000000017941 */ /* 0x000fea0003800000 */
.L_x_154:
[----:B-----5:R-:W-:Y:S01]  /*4cd0*/  HADD2.F32 R5, -RZ, R24.H0_H0 ;  /* 0x20000018ff057230 */ /* 0x020fe20000004100 */
[----:B------:R-:W-:Y:S01]  /*4ce0*/  ISETP.GT.AND P0, PT, R3, 0x8, P0 ;  /* 0x000000080300780c */ /* 0x000fe20000704270 */
[----:B0-----:R-:W-:Y:S01]  /*4cf0*/  @P1 IMAD.MOV.U32 R4, RZ, RZ, R12 ;  /* 0x000000ffff041224 */ /* 0x001fe200078e000c */
[----:B------:R-:W-:Y:S02]  /*4d00*/  BSSY B1, `(.L_x_156) ;  /* 0x0000009000017945 */ /* 0x000fe40003800000 */
[----:B------:R-:W-:-:S04]  /*4d10*/  FMUL R5, R5, R90 ;  /* 0x0000005a05057220 */ /* 0x000fc80000400000 */
[----:B------:R-:W-:-:S05]  /*4d20*/  FFMA R5, R86, R23, R5 ;  /* 0x0000001756057223 */ /* 0x000fca0000000005 */
[----:B------:R-:W-:-:S04]  /*4d30*/  F2FP.F16.F32.PACK_AB R5, RZ, R5 ;  /* 0x00000005ff05723e */ /* 0x000fc800000000ff */
[----:B-1-3--:R-:W-:Y:S01]  /*4d40*/  PRMT R6, R5, 0x7610, R6 ;  /* 0x0000761005067816 */ /* 0x00afe20000000006 */
[----:B------:R-:W-:-:S05]  /*4d50*/  @P1 IMAD.MOV.U32 R5, RZ, RZ, R13 ;  /* 0x000000ffff051224 */ /* 0x000fca00078e000d */
[----:B------:R0:W-:Y:S01]  /*4d60*/  @P1 STG.E.U16 desc[UR38][R4.64+0xf0], R6 ;  /* 0x0000f00604001986 */ /* 0x0001e2000c101526 */
[----:B------:R-:W-:Y:S05]  /*4d70*/  @!P0 BRA `(.L_x_157) ;  /* 0x0000000000048947 */ /* 0x000fea0003800000 */
[----:B------:R1:W5:Y:S02]  /*4d80*/  LDG.E.LTC128B.U16 R24, desc[UR38][R8.64+0xf2] ;  /* 0x0000f22608187981 */ /* 0x000364000c1e1520 */
.L_x_157:
[----:B------:R-:W-:Y:S05]  /*4d90*/  BSYNC B1 ;  /* 0x0000000000017941 */ /* 0x000fea0003800000 */
.L_x_156:
[----:B------:R-:W-:Y:S05]  /*4da0*/  @!P0 BRA `(.L_x_158) ;  /* 0x0000001000e88947 */ /* 0x000fea0003800000 */
[----:B-----5:R-:W-:-:S05]  /*4db0*/  HADD2.F32 R3, -RZ, R24.H0_H0 ;  /* 0x20000018ff037230 */ /* 0x020fca0000004100 */
[----:B0-----:R-:W-:-:S04]  /*4dc0*/  FMUL R4, R3, R90 ;  /* 0x0000005a03047220 */ /* 0x001fc80000400000 */
[----:B------:R-:W-:-:S05]  /*4dd0*/  FFMA R4, R87, R23, R4 ;  /* 0x0000001757047223 */ /* 0x000fca0000000004 */
[----:B------:R-:W-:-:S05]  /*4de0*/  F2FP.F16.F32.PACK_AB R4, RZ, R4 ;  /* 0x00000004ff04723e */ /* 0x000fca00000000ff */
[----:B------:R3:W-:Y:S01]  /*4df0*/  STG.E.U16 desc[UR38][R12.64+0xf2], R4 ;  /* 0x0000f2040c007986 */ /* 0x0007e2000c101526 */
[----:B------:R-:W-:Y:S05]  /*4e00*/  BRA `(.L_x_158) ;  /* 0x0000001000d07947 */ /* 0x000fea0003800000 */
.L_x_33:
[----:B------:R-:W-:Y:S01]  /*4e10*/  ISETP.GT.AND P3, PT, R4, 0x1, PT ;  /* 0x000000010400780c */ /* 0x000fe20003f64270 */
[----:B------:R-:W-:Y:S01]  /*4e20*/  ULDC.64 UR4, c[0x0][0x5c0] ;  /* 0x0001700000047ab9 */ /* 0x000fe20000000a00 */
[-C--:B------:R-:W-:Y:S01]  /*4e30*/  FMUL R24, R24, R23.reuse ;  /* 0x0000001718187220 */ /* 0x080fe20000400000 */
[----:B------:R-:W-:Y:S01]  /*4e40*/  LEA R6, P4, R106, UR4, 0x1 ;  /* 0x000000046a067c11 */ /* 0x000fe2000f8808ff */
[-C--:B------:R-:W-:Y:S01]  /*4e50*/  FMUL R25, R25, R23.reuse ;  /* 0x0000001719197220 */ /* 0x080fe20000400000 */
[----:B------:R-:W-:Y:S01]  /*4e60*/  ISETP.GT.AND P0, PT, R3, RZ, P3 ;  /* 0x000000ff0300720c */ /* 0x000fe20001f04270 */
[-C--:B------:R-:W-:Y:S01]  /*4e70*/  FMUL R26, R26, R23.reuse ;  /* 0x000000171a1a7220 */ /* 0x080fe20000400000 */
[----:B------:R-:W-:Y:S01]  /*4e80*/  F2FP.F16.F32.PACK_AB R24, RZ, R24 ;  /* 0x00000018ff18723e */ /* 0x000fe200000000ff */
[-C--:B------:R-:W-:Y:S01]  /*4e90*/  FMUL R27, R27, R23.reuse ;  /* 0x000000171b1b7220 */ /* 0x080fe20000400000 */
[----:B------:R-:W-:Y:S01]  /*4ea0*/  LEA.HI.X R7, R106, UR5, R103, 0x1, P4 ;  /* 0x000000056a077c11 */ /* 0x000fe2000a0f0c67 */
[----:B------:R-:W-:Y:S01]  /*4eb0*/  FMUL R28, R28, R23 ;  /* 0x000000171c1c7220 */ /* 0x000fe20000400000 */
[----:B------:R-:W-:Y:S01]  /*4ec0*/  F2FP.F16.F32.PACK_AB R25, RZ, R25 ;  /* 0x00000019ff19723e */ /* 0x000fe200000000ff */
[-C--:B------:R-:W-:Y:S01]  /*4ed0*/  FMUL R29, R29, R23.reuse ;  /* 0x000000171d1d7220 */ /* 0x080fe20000400000 */
[----:B------:R-:W-:Y:S01]  /*4ee0*/  ISETP.GT.AND P2, PT, R3, 0x8, P2 ;  /* 0x000000080300780c */ /* 0x000fe20001744270 */
[----:B------:R-:W-:Y:S01]  /*4ef0*/  @P1 STG.E.U16 desc[UR38][R6.64], R24 ;  /* 0x0000001806001986 */ /* 0x000fe2000c101526 */
[----:B------:R-:W-:Y:S01]  /*4f00*/  ISETP.GT.AND P1, PT, R4, 0x8, PT ;  /* 0x000000080400780c */ /* 0x000fe20003f24270 */
[-C--:B------:R-:W-:Y:S01]  /*4f10*/  FMUL R30, R30, R23.reuse ;  /* 0x000000171e1e7220 */ /* 0x080fe20000400000 */
[C---:B------:R-:W-:Y:S01]  /*4f20*/  SHF.L.U64.HI R5, R91.reuse, 0x1, R92 ;  /* 0x000000015b057819 */ /* 0x040fe2000001025c */
[----:B------:R-:W-:Y:S01]  /*4f30*/  @P0 STG.E.U16 desc[UR38][R6.64+0x2], R25 ;  /* 0x0000021906000986 */ /* 0x000fe2000c101526 */
[----:B------:R-:W-:Y:S01]  /*4f40*/  LEA R8, P5, R91, R6, 0x1 ;  /* 0x000000065b087211 */ /* 0x000fe200078a08ff */
[-C--:B------:R-:W-:Y:S01]  /*4f50*/  FMUL R31, R31, R23.reuse ;  /* 0x000000171f1f7220 */ /* 0x080fe20000400000 */
[----:B------:R-:W-:Y:S01]  /*4f60*/  ISETP.GT.AND P3, PT, R3, 0x8, P3 ;  /* 0x000000080300780c */ /* 0x000fe20001f64270 */
[-C--:B------:R-:W-:Y:S01]  /*4f70*/  FMUL R32, R32, R23.reuse ;  /* 0x0000001720207220 */ /* 0x080fe20000400000 */
[----:B------:R-:W-:Y:S01]  /*4f80*/  ISETP.GT.AND P0, PT, R4, 0x9, PT ;  /* 0x000000090400780c */ /* 0x000fe20003f04270 */
[----:B------:R-:W-:Y:S01]  /*4f90*/  IMAD.X R9, R5, 0x1, R7, P5 ;  /* 0x0000000105097824 */ /* 0x000fe200028e0607 */
[----:B------:R-:W-:Y:S01]  /*4fa0*/  ISETP.GT.AND P4, PT, R3, RZ, P1 ;  /* 0x000000ff0300720c */ /* 0x000fe20000f84270 */
[-C--:B------:R-:W-:Y:S01]  /*4fb0*/  FMUL R33, R33, R23.reuse ;  /* 0x0000001721217220 */ /* 0x080fe20000400000 */
[----:B------:R-:W-:Y:S01]  /*4fc0*/  F2FP.F16.F32.PACK_AB R26, RZ, R26 ;  /* 0x0000001aff1a723e */ /* 0x000fe200000000ff */
[-C--:B------:R-:W-:Y:S01]  /*4fd0*/  FMUL R34, R34, R23.reuse ;  /* 0x0000001722227220 */ /* 0x080fe20000400000 */
[----:B------:R-:W-:Y:S01]  /*4fe0*/  ISETP.GT.AND P5, PT, R3, RZ, P0 ;  /* 0x000000ff0300720c */ /* 0x000fe200007a4270 */
[----:B------:R-:W-:Y:S01]  /*4ff0*/  FMUL R35, R35, R23 ;  /* 0x0000001723237220 */ /* 0x000fe20000400000 */
[----:B------:R-:W-:Y:S01]  /*5000*/  F2FP.F16.F32.PACK_AB R27, RZ, R27 ;  /* 0x0000001bff1b723e */ /* 0x000fe200000000ff */
[----:B------:R-:W-:Y:S01]  /*5010*/  @P2 STG.E.U16 desc[UR38][R8.64], R26 ;  /* 0x0000001a08002986 */ /* 0x000fe2000c101526 */
[----:B------:R-:W-:Y:S01]  /*5020*/  F2FP.F16.F32.PACK_AB R28, RZ, R28 ;  /* 0x0000001cff1c723e */ /* 0x000fe200000000ff */
[-C--:B------:R-:W-:Y:S01]  /*5030*/  FMUL R36, R36, R23.reuse ;  /* 0x0000001724247220 */ /* 0x080fe20000400000 */
[----:B------:R-:W-:Y:S01]  /*5040*/  ISETP.GT.AND P2, PT, R3, 0x8, P1 ;  /* 0x000000080300780c */ /* 0x000fe20000f44270 */
[----:B------:R-:W-:Y:S01]  /*5050*/  @P3 STG.E.U16 desc[UR38][R8.64+0x2], R27 ;  /* 0x0000021b08003986 */ /* 0x000fe2000c101526 */
[----:B------:R-:W-:Y:S01]  /*5060*/  ISETP.GT.AND P1, PT, R4, 0x10, PT ;  /* 0x000000100400780c */ /* 0x000fe20003f24270 */
[----:B------:R-:W-:Y:S01]  /*5070*/  FMUL R37, R37, R23 ;  /* 0x0000001725257220 */ /* 0x000fe20000400000 */
[----:B------:R-:W-:Y:S01]  /*5080*/  F2FP.F16.F32.PACK_AB R29, RZ, R29 ;  /* 0x0000001dff1d723e */ /* 0x000fe200000000ff */
[----:B------:R-:W-:Y:S01]  /*5090*/  @P4 STG.E.U16 desc[UR38][R6.64+0x10], R28 ;  /* 0x0000101c06004986 */ /* 0x000fe2000c101526 */
[C---:B------:R-:W-:Y:S01]  /*50a0*/  ISETP.GT.AND P3, PT, R3.reuse, 0x8, P0 ;  /* 0x000000080300780c */ /* 0x040fe20000764270 */
[-C--:B------:R-:W-:Y:S01]  /*50b0*/  FMUL R38, R38, R23.reuse ;  /* 0x0000001726267220 */ /* 0x080fe20000400000 */
[----:B------:R-:W-:Y:S01]  /*50c0*/  ISETP.GT.AND P0, PT, R4, 0x11, PT ;  /* 0x000000110400780c */ /* 0x000fe20003f04270 */
[----:B------:R-:W-:Y:S01]  /*50d0*/  @P5 STG.E.U16 desc[UR38][R6.64+0x12], R29 ;  /* 0x0000121d06005986 */ /* 0x000fe2000c101526 */
        /* <DEDUP_REMOVED lines=161> */
[----:B------:R-:W-:Y:S01]  /*5af0*/  FMUL R87, R87, R23 ;  /* 0x0000001757577220 */ /* 0x000fe20000400000 */
[----:B------:R-:W-:-:S02]  /*5b00*/  F2FP.F16.F32.PACK_AB R62, RZ, R62 ;  /* 0x0000003eff3e723e */ /* 0x000fc400000000ff */
[C---:B------:R-:W-:Y:S02]  /*5b10*/  ISETP.GT.AND P5, PT, R3.reuse, RZ, P0 ;  /* 0x000000ff0300720c */ /* 0x040fe400007a4270 */
[----:B------:R-:W-:Y:S01]  /*5b20*/  F2FP.F16.F32.PACK_AB R63, RZ, R63 ;  /* 0x0000003fff3f723e */ /* 0x000fe200000000ff */
[----:B------:R-:W-:Y:S01]  /*5b30*/  @P2 STG.E.U16 desc[UR38][R8.64+0x90], R62 ;  /* 0x0000903e08002986 */ /* 0x000fe2000c101526 */
[----:B------:R-:W-:Y:S02]  /*5b40*/  F2FP.F16.F32.PACK_AB R64, RZ, R64 ;  /* 0x00000040ff40723e */ /* 0x000fe400000000ff */
[C---:B------:R-:W-:Y:S01]  /*5b50*/  ISETP.GT.AND P2, PT, R3.reuse, 0x8, P1 ;  /* 0x000000080300780c */ /* 0x040fe20000f44270 */
[----:B------:R-:W-:Y:S01]  /*5b60*/  @P3 STG.E.U16 desc[UR38][R8.64+0x92], R63 ;  /* 0x0000923f08003986 */ /* 0x000fe2000c101526 */
[----:B------:R-:W-:Y:S02]  /*5b70*/  ISETP.GT.AND P1, PT, R4, 0x58, PT ;  /* 0x000000580400780c */ /* 0x000fe40003f24270 */
[----:B------:R-:W-:Y:S01]  /*5b80*/  F2FP.F16.F32.PACK_AB R65, RZ, R65 ;  /* 0x00000041ff41723e */ /* 0x000fe200000000ff */
[----:B------:R-:W-:Y:S01]  /*5b90*/  @P4 STG.E.U16 desc[UR38][R6.64+0xa0], R64 ;  /* 0x0000a04006004986 */ /* 0x000fe2000c101526 */
[----:B------:R-:W-:-:S02]  /*5ba0*/  ISETP.GT.AND P3, PT, R3, 0x8, P0 ;  /* 0x000000080300780c */ /* 0x000fc40000764270 */
[----:B------:R-:W-:Y:S01]  /*5bb0*/  ISETP.GT.AND P0, PT, R4, 0x59, PT ;  /* 0x000000590400780c */ /* 0x000fe20003f04270 */
[----:B------:R-:W-:Y:S01]  /*5bc0*/  @P5 STG.E.U16 desc[UR38][R6.64+0xa2], R65 ;  /* 0x0000a24106005986 */ /* 0x000fe2000c101526 */
[C---:B------:R-:W-:Y:S02]  /*5bd0*/  ISETP.GT.AND P4, PT, R3.reuse, RZ, P1 ;  /* 0x000000ff0300720c */ /* 0x040fe40000f84270 */
[----:B------:R-:W-:Y:S02]  /*5be0*/  F2FP.F16.F32.PACK_AB R66, RZ, R66 ;  /* 0x00000042ff42723e */ /* 0x000fe400000000ff */
[----:B------:R-:W-:Y:S02]  /*5bf0*/  ISETP.GT.AND P5, PT, R3, RZ, P0 ;  /* 0x000000ff0300720c */ /* 0x000fe400007a4270 */
[----:B------:R-:W-:Y:S01]  /*5c00*/  F2FP.F16.F32.PACK_AB R67, RZ, R67 ;  /* 0x00000043ff43723e */ /* 0x000fe200000000ff */
[----:B------:R-:W-:Y:S01]  /*5c10*/  @P2 STG.E.U16 desc[UR38][R8.64+0xa0], R66 ;  /* 0x0000a04208002986 */ /* 0x000fe2000c101526 */
[----:B------:R-:W-:-:S02]  /*5c20*/  F2FP.F16.F32.PACK_AB R68, RZ, R68 ;  /* 0x00000044ff44723e */ /* 0x000fc400000000ff */
[C---:B------:R-:W-:Y:S01]  /*5c30*/  ISETP.GT.AND P2, PT, R3.reuse, 0x8, P1 ;  /* 0x000000080300780c */ /* 0x040fe20000f44270 */
[----:B------:R-:W-:Y:S01]  /*5c40*/  @P3 STG.E.U16 desc[UR38][R8.64+0xa2], R67 ;  /* 0x0000a24308003986 */ /* 0x000fe2000c101526 */
[C---:B------:R-:W-:Y:S02]  /*5c50*/  ISETP.GT.AND P1, PT, R4.reuse, 0x60, PT ;  /* 0x000000600400780c */ /* 0x040fe40003f24270 */
[----:B------:R-:W-:Y:S01]  /*5c60*/  F2FP.F16.F32.PACK_AB R69, RZ, R69 ;  /* 0x00000045ff45723e */ /* 0x000fe200000000ff */
[----:B------:R-:W-:Y:S01]  /*5c70*/  @P4 STG.E.U16 desc[UR38][R6.64+0xb0], R68 ;  /* 0x0000b04406004986 */ /* 0x000fe2000c101526 */
[C---:B------:R-:W-:Y:S02]  /*5c80*/  ISETP.GT.AND P3, PT, R3.reuse, 0x8, P0 ;  /* 0x000000080300780c */ /* 0x040fe40000764270 */
[----:B------:R-:W-:Y:S01]  /*5c90*/  ISETP.GT.AND P0, PT, R4, 0x61, PT ;  /* 0x000000610400780c */ /* 0x000fe20003f04270 */
[----:B------:R-:W-:Y:S01]  /*5ca0*/  @P5 STG.E.U16 desc[UR38][R6.64+0xb2], R69 ;  /* 0x0000b24506005986 */ /* 0x000fe2000c101526 */
[----:B------:R-:W-:-:S02]  /*5cb0*/  ISETP.GT.AND P4, PT, R3, RZ, P1 ;  /* 0x000000ff0300720c */ /* 0x000fc40000f84270 */
[C---:B------:R-:W-:Y:S02]  /*5cc0*/  ISETP.GT.AND P5, PT, R3.reuse, RZ, P0 ;  /* 0x000000ff0300720c */ /* 0x040fe400007a4270 */
[----:B------:R-:W-:Y:S02]  /*5cd0*/  F2FP.F16.F32.PACK_AB R70, RZ, R70 ;  /* 0x00000046ff46723e */ /* 0x000fe400000000ff */
[----:B------:R-:W-:Y:S02]  /*5ce0*/  F2FP.F16.F32.PACK_AB R71, RZ, R71 ;  /* 0x00000047ff47723e */ /* 0x000fe400000000ff */
[----:B------:R-:W-:Y:S01]  /*5cf0*/  F2FP.F16.F32.PACK_AB R72, RZ, R72 ;  /* 0x00000048ff48723e */ /* 0x000fe200000000ff */
[----:B------:R-:W-:Y:S01]  /*5d00*/  @P2 STG.E.U16 desc[UR38][R8.64+0xb0], R70 ;  /* 0x0000b04608002986 */ /* 0x000fe2000c101526 */
[----:B------:R-:W-:Y:S02]  /*5d10*/  F2FP.F16.F32.PACK_AB R73, RZ, R73 ;  /* 0x00000049ff49723e */ /* 0x000fe400000000ff */
[C---:B------:R-:W-:Y:S01]  /*5d20*/  ISETP.GT.AND P1, PT, R3.reuse, 0x8, P1 ;  /* 0x000000080300780c */ /* 0x040fe20000f24270 */
[----:B------:R-:W-:Y:S01]  /*5d30*/  @P3 STG.E.U16 desc[UR38][R8.64+0xb2], R71 ;  /* 0x0000b24708003986 */ /* 0x000fe2000c101526 */
[----:B------:R-:W-:-:S02]  /*5d40*/  ISETP.GT.AND P2, PT, R3, 0x8, P0 ;  /* 0x000000080300780c */ /* 0x000fc40000744270 */
[C---:B------:R-:W-:Y:S01]  /*5d50*/  ISETP.GT.AND P0, PT, R4.reuse, 0x69, PT ;  /* 0x000000690400780c */ /* 0x040fe20003f04270 */
[----:B------:R-:W-:Y:S01]  /*5d60*/  @P4 STG.E.U16 desc[UR38][R6.64+0xc0], R72 ;  /* 0x0000c04806004986 */ /* 0x000fe2000c101526 */
[----:B------:R-:W-:Y:S02]  /*5d70*/  ISETP.GT.AND P4, PT, R4, 0x68, PT ;  /* 0x000000680400780c */ /* 0x000fe40003f84270 */
[----:B------:R-:W-:Y:S01]  /*5d80*/  F2FP.F16.F32.PACK_AB R74, RZ, R74 ;  /* 0x0000004aff4a723e */ /* 0x000fe200000000ff */
[----:B------:R-:W-:Y:S01]  /*5d90*/  @P5 STG.E.U16 desc[UR38][R6.64+0xc2], R73 ;  /* 0x0000c24906005986 */ /* 0x000fe2000c101526 */
[C---:B------:R-:W-:Y:S02]  /*5da0*/  ISETP.GT.AND P5, PT, R3.reuse, RZ, P4 ;  /* 0x000000ff0300720c */ /* 0x040fe400027a4270 */
[----:B------:R-:W-:Y:S01]  /*5db0*/  ISETP.GT.AND P3, PT, R3, RZ, P0 ;  /* 0x000000ff0300720c */ /* 0x000fe20000764270 */
[----:B------:R-:W-:Y:S01]  /*5dc0*/  @P1 STG.E.U16 desc[UR38][R8.64+0xc0], R74 ;  /* 0x0000c04a08001986 */ /* 0x000fe2000c101526 */
[----:B------:R-:W-:-:S02]  /*5dd0*/  F2FP.F16.F32.PACK_AB R75, RZ, R75 ;  /* 0x0000004bff4b723e */ /* 0x000fc400000000ff */
[----:B------:R-:W-:Y:S02]  /*5de0*/  F2FP.F16.F32.PACK_AB R76, RZ, R76 ;  /* 0x0000004cff4c723e */ /* 0x000fe400000000ff */
[C---:B------:R-:W-:Y:S01]  /*5df0*/  ISETP.GT.AND P4, PT, R3.reuse, 0x8, P4 ;  /* 0x000000080300780c */ /* 0x040fe20002784270 */
[----:B------:R-:W-:Y:S01]  /*5e00*/  @P2 STG.E.U16 desc[UR38][R8.64+0xc2], R75 ;  /* 0x0000c24b08002986 */ /* 0x000fe2000c101526 */
[----:B------:R-:W-:Y:S02]  /*5e10*/  F2FP.F16.F32.PACK_AB R77, RZ, R77 ;  /* 0x0000004dff4d723e */ /* 0x000fe400000000ff */
[C---:B------:R-:W-:Y:S01]  /*5e20*/  ISETP.GT.AND P2, PT, R4.reuse, 0x71, PT ;  /* 0x000000710400780c */ /* 0x040fe20003f44270 */
[----:B------:R-:W-:Y:S01]  /*5e30*/  @P5 STG.E.U16 desc[UR38][R6.64+0xd0], R76 ;  /* 0x0000d04c06005986 */ /* 0x000fe2000c101526 */
[----:B------:R-:W-:Y:S02]  /*5e40*/  ISETP.GT.AND P5, PT, R3, 0x8, P0 ;  /* 0x000000080300780c */ /* 0x000fe400007a4270 */
[C---:B------:R-:W-:Y:S01]  /*5e50*/  ISETP.GT.AND P1, PT, R4.reuse, 0x78, PT ;  /* 0x000000780400780c */ /* 0x040fe20003f24270 */
[----:B------:R-:W-:Y:S01]  /*5e60*/  @P3 STG.E.U16 desc[UR38][R6.64+0xd2], R77 ;  /* 0x0000d24d06003986 */ /* 0x000fe2000c101526 */
[----:B------:R-:W-:-:S02]  /*5e70*/  ISETP.GT.AND P3, PT, R4, 0x70, PT ;  /* 0x000000700400780c */ /* 0x000fc40003f64270 */
[----:B------:R-:W-:Y:S01]  /*5e80*/  ISETP.GT.AND P0, PT, R4, 0x79, PT ;  /* 0x000000790400780c */ /* 0x000fe20003f04270 */
[----:B------:R-:W-:Y:S01]  /*5e90*/  @P4 IMAD.MOV.U32 R4, RZ, RZ, R8 ;  /* 0x000000ffff044224 */ /* 0x000fe200078e0008 */
[----:B------:R-:W-:Y:S01]  /*5ea0*/  F2FP.F16.F32.PACK_AB R78, RZ, R78 ;  /* 0x0000004eff4e723e */ /* 0x000fe200000000ff */
[----:B------:R-:W-:Y:S01]  /*5eb0*/  @P4 IMAD.MOV.U32 R5, RZ, RZ, R9 ;  /* 0x000000ffff054224 */ /* 0x000fe200078e0009 */
[----:B------:R-:W-:Y:S02]  /*5ec0*/  F2FP.F16.F32.PACK_AB R79, RZ, R79 ;  /* 0x0000004fff4f723e */ /* 0x000fe400000000ff */
[----:B------:R-:W-:Y:S02]  /*5ed0*/  F2FP.F16.F32.PACK_AB R80, RZ, R80 ;  /* 0x00000050ff50723e */ /* 0x000fe400000000ff */
[----:B------:R0:W-:Y:S01]  /*5ee0*/  @P4 STG.E.U16 desc[UR38][R4.64+0xd0], R78 ;  /* 0x0000d04e04004986 */ /* 0x0001e2000c101526 */
[----:B------:R-:W-:Y:S02]  /*5ef0*/  ISETP.GT.AND P4, PT, R3, RZ, P2 ;  /* 0x000000ff0300720c */ /* 0x000fe40001784270 */
[----:B------:R-:W-:-:S02]  /*5f00*/  F2FP.F16.F32.PACK_AB R81, RZ, R81 ;  /* 0x00000051ff51723e */ /* 0x000fc400000000ff */
[----:B------:R-:W-:Y:S02]  /*5f10*/  ISETP.GT.AND P2, PT, R3, 0x8, P2 ;  /* 0x000000080300780c */ /* 0x000fe40001744270 */
[----:B------:R-:W-:Y:S02]  /*5f20*/  F2FP.F16.F32.PACK_AB R82, RZ, R82 ;  /* 0x00000052ff52723e */ /* 0x000fe400000000ff */
[----:B------:R-:W-:Y:S02]  /*5f30*/  F2FP.F16.F32.PACK_AB R83, RZ, R83 ;  /* 0x00000053ff53723e */ /* 0x000fe400000000ff */
[----:B------:R-:W-:Y:S01]  /*5f40*/  F2FP.F16.F32.PACK_AB R84, RZ, R84 ;  /* 0x00000054ff54723e */ /* 0x000fe200000000ff */
[----:B0-----:R-:W-:Y:S01]  /*5f50*/  @P5 IMAD.MOV.U32 R4, RZ, RZ, R8 ;  /* 0x000000ffff045224 */ /* 0x001fe200078e0008 */
[----:B------:R-:W-:Y:S01]  /*5f60*/  F2FP.F16.F32.PACK_AB R85, RZ, R85 ;  /* 0x00000055ff55723e */ /* 0x000fe200000000ff */
[----:B------:R-:W-:Y:S01]  /*5f70*/  @P5 IMAD.MOV.U32 R5, RZ, RZ, R9 ;  /* 0x000000ffff055224 */ /* 0x000fe200078e0009 */
[----:B------:R-:W-:-:S02]  /*5f80*/  F2FP.F16.F32.PACK_AB R86, RZ, R86 ;  /* 0x00000056ff56723e */ /* 0x000fc400000000ff */
[----:B------:R-:W-:Y:S02]  /*5f90*/  F2FP.F16.F32.PACK_AB R87, RZ, R87 ;  /* 0x00000057ff57723e */ /* 0x000fe400000000ff */
[----:B------:R0:W-:Y:S01]  /*5fa0*/  @P5 STG.E.U16 desc[UR38][R4.64+0xd2], R79 ;  /* 0x0000d24f04005986 */ /* 0x0001e2000c101526 */
[C---:B------:R-:W-:Y:S02]  /*5fb0*/  ISETP.GT.AND P5, PT, R3.reuse, RZ, P3 ;  /* 0x000000ff0300720c */ /* 0x040fe40001fa4270 */
[----:B------:R-:W-:-:S11]  /*5fc0*/  ISETP.GT.AND P3, PT, R3, 0x8, P3 ;  /* 0x000000080300780c */ /* 0x000fd60001f64270 */
[----:B0-----:R-:W-:Y:S02]  /*5fd0*/  @P5 IMAD.MOV.U32 R4, RZ, RZ, R6 ;  /* 0x000000ffff045224 */ /* 0x001fe400078e0006 */
[----:B------:R-:W-:-:S05]  /*5fe0*/  @P5 IMAD.MOV.U32 R5, RZ, RZ, R7 ;  /* 0x000000ffff055224 */ /* 0x000fca00078e0007 */
[----:B------:R0:W-:Y:S01]  /*5ff0*/  @P5 STG.E.U16 desc[UR38][R4.64+0xe0], R80 ;  /* 0x0000e05004005986 */ /* 0x0001e2000c101526 */
[C---:B------:R-:W-:Y:S02]  /*6000*/  ISETP.GT.AND P5, PT, R3.reuse, RZ, P0 ;  /* 0x000000ff0300720c */ /* 0x040fe400007a4270 */
[----:B------:R-:W-:Y:S01]  /*6010*/  ISETP.GT.AND P0, PT, R3, 0x8, P0 ;  /* 0x000000080300780c */ /* 0x000fe20000704270 */
[----:B0-----:R-:W-:Y:S02]  /*6020*/  @P4 IMAD.MOV.U32 R4, RZ, RZ, R6 ;  /* 0x000000ffff044224 */ /* 0x001fe400078e0006 */
[----:B------:R-:W-:-:S05]  /*6030*/  @P4 IMAD.MOV.U32 R5, RZ, RZ, R7 ;  /* 0x000000ffff054224 */ /* 0x000fca00078e0007 */
[----:B------:R0:W-:Y:S01]  /*6040*/  @P4 STG.E.U16 desc[UR38][R4.64+0xe2], R81 ;  /* 0x0000e25104004986 */ /* 0x0001e2000c101526 */
[C---:B------:R-:W-:Y:S02]  /*6050*/  ISETP.GT.AND P4, PT, R3.reuse, RZ, P1 ;  /* 0x000000ff0300720c */ /* 0x040fe40000f84270 */
[----:B------:R-:W-:Y:S01]  /*6060*/  ISETP.GT.AND P1, PT, R3, 0x8, P1 ;  /* 0x000000080300780c */ /* 0x000fe20000f24270 */
[----:B0-----:R-:W-:Y:S02]  /*6070*/  @P3 IMAD.MOV.U32 R4, RZ, RZ, R8 ;  /* 0x000000ffff043224 */ /* 0x001fe400078e0008 */
[----:B------:R-:W-:-:S05]  /*6080*/  @P3 IMAD.MOV.U32 R5, RZ, RZ, R9 ;  /* 0x000000ffff053224 */ /* 0x000fca00078e0009 */
[----:B------:R0:W-:Y:S02]  /*6090*/  @P3 STG.E.U16 desc[UR38][R4.64+0xe0], R82 ;  /* 0x0000e05204003986 */ /* 0x0001e4000c101526 */
[----:B0-----:R-:W-:Y:S02]  /*60a0*/  @P2 IMAD.MOV.U32 R4, RZ, RZ, R8 ;  /* 0x000000ffff042224 */ /* 0x001fe400078e0008 */
[----:B------:R-:W-:-:S05]  /*60b0*/  @P2 IMAD.MOV.U32 R5, RZ, RZ, R9 ;  /* 0x000000ffff052224 */ /* 0x000fca00078e0009 */
[----:B------:R0:W-:Y:S02]  /*60c0*/  @P2 STG.E.U16 desc[UR38][R4.64+0xe2], R83 ;  /* 0x0000e25304002986 */ /* 0x0001e4000c101526 */
[----:B0-----:R-:W-:Y:S02]  /*60d0*/  @P4 IMAD.MOV.U32 R4, RZ, RZ, R6 ;  /* 0x000000ffff044224 */ /* 0x001fe400078e0006 */
[----:B------:R-:W-:-:S05]  /*60e0*/  @P4 IMAD.MOV.U32 R5, RZ, RZ, R7 ;  /* 0x000000ffff054224 */ /* 0x000fca00078e0007 */
[----:B------:R0:W-:Y:S04]  /*60f0*/  @P4 STG.E.U16 desc[UR38][R4.64+0xf0], R84 ;  /* 0x0000f05404004986 */ /* 0x0001e8000c101526 */
[----:B------:R1:W-:Y:S01]  /*6100*/  @P5 STG.E.U16 desc[UR38][R6.64+0xf2], R85 ;  /* 0x0000f25506005986 */ /* 0x0003e2000c101526 */
[----:B0-----:R-:W-:Y:S02]  /*6110*/  @P1 IMAD.MOV.U32 R4, RZ, RZ, R8 ;  /* 0x000000ffff041224 */ /* 0x001fe400078e0008 */
[----:B------:R-:W-:-:S05]  /*6120*/  @P1 IMAD.MOV.U32 R5, RZ, RZ, R9 ;  /* 0x000000ffff051224 */ /* 0x000fca00078e0009 */
[----:B------:R1:W-:Y:S04]  /*6130*/  @P1 STG.E.U16 desc[UR38][R4.64+0xf0], R86 ;  /* 0x0000f05604001986 */ /* 0x0003e8000c101526 */
[----:B------:R1:W-:Y:S02]  /*6140*/  @P0 STG.E.U16 desc[UR38][R8.64+0xf2], R87 ;  /* 0x0000f25708000986 */ /* 0x0003e4000c101526 */
.L_x_158:
[----:B------:R-:W-:Y:S05]  /*6150*/  BSYNC B0 ;  /* 0x0000000000007941 */ /* 0x000fea0003800000 */
.L_x_32:
[----:B------:R-:W-:Y:S01]  /*6160*/  IADD3 R16, P0, R16, UR36, RZ ;  /* 0x0000002410107c10 */ /* 0x000fe2000ff1e0ff */
[----:B------:R-:W-:Y:S01]  /*6170*/  ULDC.64 UR4, c[0x0][0x650] ;  /* 0x0001940000047ab9 */ /* 0x000fe20000000a00 */
[----:B------:R-:W-:Y:S01]  /*6180*/  PRMT R3, RZ, 0x7610, R3 ;  /* 0x00007610ff037816 */ /* 0x000fe20000000003 */
[----:B------:R-:W-:Y:S01]  /*6190*/  IMAD.MOV.U32 R100, RZ, RZ, -0x1 ;  /* 0xffffffffff647424 */ /* 0x000fe200078e00ff */
[----:B------:R-:W-:Y:S01]  /*61a0*/  IADD3.X R17, R17, UR42, RZ, P0, !PT ;  /* 0x0000002a11117c10 */ /* 0x000fe200087fe4ff */
[----:B------:R-:W-:Y:S01]  /*61b0*/  IMAD.MOV.U32 R101, RZ, RZ, -0x1 ;  /* 0xffffffffff657424 */ /* 0x000fe200078e00ff */
[----:B------:R-:W-:-:S04]  /*61c0*/  ISETP.GE.U32.AND P0, PT, R16, UR4, PT ;  /* 0x0000000410007c0c */ /* 0x000fc8000bf06070 */
[----:B------:R-:W-:-:S13]  /*61d0*/  ISETP.GE.U32.AND.EX P0, PT, R17, UR5, PT, P0 ;  /* 0x0000000511007c0c */ /* 0x000fda000bf06100 */
[----:B------:R-:W-:Y:S05]  /*61e0*/  @P0 BRA `(.L_x_159) ;  /* 0x00000004004c0947 */ /* 0x000fea0003800000 */
[----:B------:R-:W0:Y:S01]  /*61f0*/  LDC.64 R10, c[0x0][0x628] ;  /* 0x00018a00ff0a7b82 */ /* 0x000e220000000a00 */
[----:B---3--:R-:W3:Y:S01]  /*6200*/  S2R R12, SR_CTAID.X ;  /* 0x00000000000c7919 */ /* 0x008ee20000002500 */
[----:B-12-4-:R-:W-:Y:S02]  /*6210*/  IMAD.MOV.U32 R8, RZ, RZ, R16 ;  /* 0x000000ffff087224 */ /* 0x016fe400078e0010 */
[----:B------:R-:W-:Y:S01]  /*6220*/  IMAD.MOV.U32 R9, RZ, RZ, R17 ;  /* 0x000000ffff097224 */ /* 0x000fe200078e0011 */
[----:B------:R-:W1:Y:S03]  /*6230*/  S2R R20, SR_CTAID.Y ;  /* 0x0000000000147919 */ /* 0x000e660000002600 */
[----:B------:R-:W2:Y:S08]  /*6240*/  LDC R0, c[0x0][0x630] ;  /* 0x00018c00ff007b82 */ /* 0x000eb00000000800 */
[----:B------:R-:W4:Y:S01]  /*6250*/  LDC.64 R14, c[0x0][0x620] ;  /* 0x00018800ff0e7b82 */ /* 0x000f220000000a00 */
[----:B0-----:R-:W-:-:S04]  /*6260*/  ISETP.NE.U32.AND P0, PT, R10, RZ, PT ;  /* 0x000000ff0a00720c */ /* 0x001fc80003f05070 */
[----:B------:R-:W-:-:S13]  /*6270*/  ISETP.NE.AND.EX P0, PT, R11, RZ, PT, P0 ;  /* 0x000000ff0b00720c */ /* 0x000fda0003f05300 */
[----:B-1234-:R-:W-:Y:S05]  /*6280*/  @!P0 BRA `(.L_x_160) ;  /* 0x0000000000288947 */ /* 0x01efea0003800000 */
        /* <DEDUP_REMOVED lines=10> */
.L_x_160:
[-CC-:B------:R-:W-:Y:S01]  /*6330*/  SHF.R.U64 R101, R8, R0.reuse, R9.reuse ;  /* 0x0000000008657219 */ /* 0x180fe20000001209 */
[----:B------:R-:W0:Y:S01]  /*6340*/  LDC.64 R26, c[0x0][0x640] ;  /* 0x00019000ff1a7b82 */ /* 0x000e220000000a00 */
[----:B------:R-:W-:Y:S01]  /*6350*/  SHF.R.U32.HI R0, RZ, R0, R9 ;  /* 0x00000000ff007219 */ /* 0x000fe20000011609 */
[----:B------:R-:W-:Y:S01]  /*6360*/  ULDC UR4, c[0x0][0x150] ;  /* 0x0000540000047ab9 */ /* 0x000fe20000000800 */
[----:B------:R-:W-:Y:S02]  /*6370*/  IADD3 R3, P0, RZ, -R101, RZ ;  /* 0x80000065ff037210 */ /* 0x000fe40007f1e0ff */
[----:B------:R-:W-:-:S03]  /*6380*/  I2FP.F32.U32 R7, R12 ;  /* 0x0000000c00077245 */ /* 0x000fc60000201000 */
[----:B------:R-:W1:Y:S01]  /*6390*/  LDC R6, c[0x0][0x618] ;  /* 0x00018600ff067b82 */ /* 0x000e620000000800 */
[----:B------:R-:W-:Y:S02]  /*63a0*/  IMAD.X R5, RZ, RZ, ~R0, P0 ;  /* 0x000000ffff057224 */ /* 0x000fe400000e0e00 */
[----:B------:R-:W-:Y:S01]  /*63b0*/  FMUL R7, R7, UR4 ;  /* 0x0000000407077c20 */ /* 0x000fe20008400000 */
[----:B------:R-:W-:Y:S01]  /*63c0*/  ULDC UR4, c[0x0][0x154] ;  /* 0x0000550000047ab9 */ /* 0x000fe20000000800 */
[-C--:B------:R-:W-:Y:S02]  /*63d0*/  IMAD R0, R5, R14.reuse, RZ ;  /* 0x0000000e05007224 */ /* 0x080fe400078e02ff */
[C---:B------:R-:W-:Y:S01]  /*63e0*/  IMAD.WIDE.U32 R4, R3.reuse, R14, R16 ;  /* 0x0000000e03047225 */ /* 0x040fe200078e0010 */
[----:B------:R-:W2:Y:S01]  /*63f0*/  LDC R8, c[0x0][0x608] ;  /* 0x00018200ff087b82 */ /* 0x000ea20000000800 */
[----:B------:R-:W3:Y:S02]  /*6400*/  F2I.U32.TRUNC.NTZ R7, R7 ;  /* 0x0000000700077305 */ /* 0x000ee4000020f000 */
[----:B------:R-:W-:Y:S01]  /*6410*/  IMAD R3, R3, R15, R0 ;  /* 0x0000000f03037224 */ /* 0x000fe200078e0200 */
[----:B------:R-:W-:-:S03]  /*6420*/  I2FP.F32.U32 R0, R20 ;  /* 0x0000001400007245 */ /* 0x000fc60000201000 */
[----:B------:R-:W-:Y:S01]  /*6430*/  IMAD.IADD R3, R5, 0x1, R3 ;  /* 0x0000000105037824 */ /* 0x000fe200078e0203 */
[----:B------:R-:W4:Y:S01]  /*6440*/  LDC R11, c[0x0][0x658] ;  /* 0x00019600ff0b7b82 */ /* 0x000f220000000800 */
[----:B0-----:R-:W-:-:S04]  /*6450*/  ISETP.NE.U32.AND P0, PT, R26, RZ, PT ;  /* 0x000000ff1a00720c */ /* 0x001fc80003f05070 */
[----:B------:R-:W-:-:S03]  /*6460*/  ISETP.NE.AND.EX P0, PT, R27, RZ, PT, P0 ;  /* 0x000000ff1b00720c */ /* 0x000fc60003f05300 */
[----:B------:R-:W0:Y:S01]  /*6470*/  LDC R9, c[0x0][0x144] ;  /* 0x00005100ff097b82 */ /* 0x000e220000000800 */
[-C--:B-1----:R-:W-:Y:S01]  /*6480*/  SHF.R.U64 R10, R4, R6.reuse, R3 ;  /* 0x00000006040a7219 */ /* 0x082fe20000001203 */
[----:B---3--:R-:W-:Y:S01]  /*6490*/  IMAD.MOV R7, RZ, RZ, -R7 ;  /* 0x000000ffff077224 */ /* 0x008fe200078e0a07 */
[----:B------:R-:W-:Y:S01]  /*64a0*/  SHF.R.U32.HI R3, RZ, R6, R3 ;  /* 0x00000006ff037219 */ /* 0x000fe20000011603 */
[----:B------:R-:W-:-:S04]  /*64b0*/  FMUL R6, R0, UR4 ;  /* 0x0000000400067c20 */ /* 0x000fc80008400000 */
[----:B------:R-:W1:Y:S01]  /*64c0*/  LDC R21, c[0x0][0x148] ;  /* 0x00005200ff157b82 */ /* 0x000e620000000800 */
[----:B------:R3:W0:Y:S01]  /*64d0*/  F2I.U32.TRUNC.NTZ R14, R6 ;  /* 0x00000006000e7305 */ /* 0x000622000020f000 */
[-CC-:B--2---:R-:W-:Y:S02]  /*64e0*/  SHF.R.U64 R13, R10, R8.reuse, R3.reuse ;  /* 0x000000080a0d7219 */ /* 0x184fe40000001203 */
[----:B------:R-:W-:-:S04]  /*64f0*/  SHF.R.U32.HI R0, RZ, R8, R3 ;  /* 0x00000008ff007219 */ /* 0x000fc80000011603 */
[----:B-----5:R-:W2:Y:S01]  /*6500*/  LDC R24, c[0x0][0x648] ;  /* 0x00019200ff187b82 */ /* 0x020ea20000000800 */
[-CC-:B----4-:R-:W-:Y:S02]  /*6510*/  SHF.R.U64 R15, R13, R11.reuse, R0.reuse ;  /* 0x0000000b0d0f7219 */ /* 0x190fe40000001200 */
[----:B------:R-:W-:-:S03]  /*6520*/  SHF.R.U32.HI R5, RZ, R11, R0 ;  /* 0x0000000bff057219 */ /* 0x000fc60000011600 */
[----:B------:R-:W-:Y:S02]  /*6530*/  IMAD.MOV.U32 R4, RZ, RZ, R15 ;  /* 0x000000ffff047224 */ /* 0x000fe400078e000f */
[----:B------:R-:W4:Y:S01]  /*6540*/  LDC R28, c[0x0][0x638] ;  /* 0x00018e00ff1c7b82 */ /* 0x000f220000000800 */
[----:B0-----:R-:W-:-:S07]  /*6550*/  IMAD R25, R9, R7, R12 ;  /* 0x0000000709197224 */ /* 0x001fce00078e020c */
[----:B------:R-:W0:Y:S08]  /*6560*/  LDC R29, c[0x0][0x610] ;  /* 0x00018400ff1d7b82 */ /* 0x000e300000000800 */
[----:B------:R-:W0:Y:S01]  /*6570*/  LDC R30, c[0x0][0x600] ;  /* 0x00018000ff1e7b82 */ /* 0x000e220000000800 */
[----:B-123--:R-:W-:Y:S05]  /*6580*/  @!P0 BRA `(.L_x_161) ;  /* 0x0000000000288947 */ /* 0x00efea0003800000 */
[----:B------:R-:W1:Y:S02]  /*6590*/  LDC R0, c[0x0][0x64c] ;  /* 0x00019300ff007b82 */ /* 0x000e640000000800 */
[----:B-1----:R-:W-:-:S05]  /*65a0*/  IADD3 R3, P0, R15, R0, RZ ;  /* 0x000000000f037210 */ /* 0x002fca0007f1e0ff */
        /* <DEDUP_REMOVED lines=8> */
.L_x_161:
[----:B------:R-:W-:Y:S01]  /*6630*/  ISETP.NE.AND P0, PT, R2, 0x1, PT ;  /* 0x000000010200780c */ /* 0x000fe20003f05270 */
[----:B------:R-:W-:Y:S01]  /*6640*/  IMAD.MOV R14, RZ, RZ, -R14 ;  /* 0x000000ffff0e7224 */ /* 0x000fe200078e0a0e */
[----:B------:R-:W-:Y:S02]  /*6650*/  SHF.R.U64 R3, R4, R24, R5 ;  /* 0x0000001804037219 */ /* 0x000fe40000001205 */
[----:B------:R-:W-:Y:S02]  /*6660*/  LOP3.LUT R0, R13, R98, RZ, 0xc0, !PT ;  /* 0x000000620d007212 */ /* 0x000fe400078ec0ff */
[----:B------:R-:W-:Y:S01]  /*6670*/  LOP3.LUT R10, R10, R97, RZ, 0xc0, !PT ;  /* 0x000000610a0a7212 */ /* 0x000fe200078ec0ff */
[----:B------:R-:W-:Y:S02]  /*6680*/  IMAD.MOV R4, RZ, RZ, -R3 ;  /* 0x000000ffff047224 */ /* 0x000fe400078e0a03 */
[----:B------:R-:W-:Y:S02]  /*6690*/  IMAD R0, R93, R3, R0 ;  /* 0x000000035d007224 */ /* 0x000fe400078e0200 */
[----:B----4-:R-:W-:-:S02]  /*66a0*/  IMAD R3, R4, R28, R15 ;  /* 0x0000001c04037224 */ /* 0x010fc400078e020f */
[----:B------:R-:W-:Y:S02]  /*66b0*/  @P0 IMAD R25, R21, R14, R20 ;  /* 0x0000000e15190224 */ /* 0x000fe400078e0214 */
[----:B0-----:R-:W-:Y:S02]  /*66c0*/  IMAD R5, R3, R30, R10 ;  /* 0x0000001e03057224 */ /* 0x001fe400078e020a */
[----:B------:R-:W-:Y:S02]  /*66d0*/  IMAD R0, R0, R29, R25 ;  /* 0x0000001d00007224 */ /* 0x000fe400078e0219 */
[----:B------:R-:W-:-:S03]  /*66e0*/  IMAD.MOV.U32 R4, RZ, RZ, 0x1 ;  /* 0x00000001ff047424 */ /* 0x000fc600078e00ff */
[----:B------:R-:W-:Y:S02]  /*66f0*/  SEL R100, R5, R0, !P0 ;  /* 0x0000000005647207 */ /* 0x000fe40004000000 */
[----:B------:R-:W-:Y:S02]  /*6700*/  PRMT R3, R4, 0x7610, R3 ;  /* 0x0000761004037816 */ /* 0x000fe40000000003 */
[----:B------:R-:W-:-:S07]  /*6710*/  SEL R0, R0, R5, !P0 ;  /* 0x0000000500007207 */ /* 0x000fce0004000000 */
.L_x_159:
[----:B------:R-:W-:Y:S01]  /*6720*/  UIADD3 UR41, UR43, UR41, URZ ;  /* 0x000000292b297290 */ /* 0x000fe2000fffe03f */
[----:B------:R-:W-:Y:S01]  /*6730*/  LOP3.LUT P0, RZ, R3, 0xff, RZ, 0xc0, !PT ;  /* 0x000000ff03ff7812 */ /* 0x000fe2000780c0ff */
[----:B------:R-:W-:Y:S02]  /*6740*/  IMAD.MOV.U32 R103, RZ, RZ, R0 ;  /* 0x000000ffff677224 */ /* 0x000fe400078e0000 */
[----:B------:R-:W-:Y:S02]  /*6750*/  USHF.R.U32.HI UR4, URZ, 0x2, UR41 ;  /* 0x000000023f047899 */ /* 0x000fe40008011629 */
[----:B------:R-:W-:Y:S02]  /*6760*/  UISETP.GT.U32.AND UP1, UPT, UR41, 0x3, UPT ;  /* 0x000000032900788c */ /* 0x000fe4000bf24070 */
[----:B------:R-:W-:Y:S02]  /*6770*/  ULOP3.LUT UR4, UR4, 0x1, URZ, 0xc0, !UPT ;  /* 0x0000000104047892 */ /* 0x000fe4000f8ec03f */
[----:B------:R-:W-:-:S02]  /*6780*/  UISETP.LT.U32.AND UP1, UPT, UR43, 0x4, UP1 ;  /* 0x000000042b00788c */ /* 0x000fc40008f21070 */
[----:B------:R-:W-:Y:S02]  /*6790*/  UISETP.NE.U32.AND UP0, UPT, UR4, 0x1, UPT ;  /* 0x000000010400788c */ /* 0x000fe4000bf05070 */
[----:B------:R-:W-:Y:S02]  /*67a0*/  USEL UR5, URZ, 0x1, !UP1 ;  /* 0x000000013f057887 */ /* 0x000fe4000c800000 */
[----:B------:R-:W-:Y:S02]  /*67b0*/  UISETP.GT.U32.AND UP0, UPT, UR43, 0x3, !UP0 ;  /* 0x000000032b00788c */ /* 0x000fe4000c704070 */
[----:B------:R-:W-:Y:S02]  /*67c0*/  ULOP3.LUT UR41, UR41, 0x3, URZ, 0xc0, !UPT ;  /* 0x0000000329297892 */ /* 0x000fe4000f8ec03f */
[----:B------:R-:W-:-:S04]  /*67d0*/  USEL UR4, URZ, 0x1, !UP0 ;  /* 0x000000013f047887 */ /* 0x000fc8000c000000 */
[----:B------:R-:W-:Y:S01]  /*67e0*/  ULOP3.LUT UR40, UR4, UR40, UR5, 0x96, !UPT ;  /* 0x0000002804287292 */ /* 0x000fe2000f8e9605 */
[----:B------:R-:W-:Y:S11]  /*67f0*/  @P0 BRA `(.L_x_162) ;  /* 0xffffffac00200947 */ /* 0x000ff6000383ffff */
[----:B------:R-:W-:Y:S05]  /*6800*/  EXIT ;  /* 0x000000000000794d */ /* 0x000fea0003800000 */
.L_x_7:
        /* <DEDUP_REMOVED lines=26> */
.L_x_164:
[----:B------:R-:W0:Y:S01]  /*69b0*/  LDC.64 R28, c[0x0][0x640] ;  /* 0x00019000ff1c7b82 */ /* 0x000e220000000a00 */
[-CC-:B------:R-:W-:Y:S01]  /*69c0*/  SHF.R.U64 R21, R14, R6.reuse, R15.reuse ;  /* 0x000000060e157219 */ /* 0x180fe2000000120f */
[----:B------:R-:W-:Y:S01]  /*69d0*/  IMAD.MOV.U32 R30, RZ, RZ, 0x1 ;  /* 0x00000001ff1e7424 */ /* 0x000fe200078e00ff */
[----:B------:R-:W-:Y:S02]  /*69e0*/  SHF.R.U32.HI R6, RZ, R6, R15 ;  /* 0x00000006ff067219 */ /* 0x000fe4000001160f */
[----:B------:R-:W-:-:S03]  /*69f0*/  IADD3 R13, P0, RZ, -R21, RZ ;  /* 0x80000015ff0d7210 */ /* 0x000fc60007f1e0ff */
[----:B------:R-:W1:Y:S02]  /*6a00*/  LDC R12, c[0x0][0x618] ;  /* 0x00018600ff0c7b82 */ /* 0x000e640000000800 */
[----:B------:R-:W-:-:S04]  /*6a10*/  IMAD.X R9, RZ, RZ, ~R6, P0 ;  /* 0x000000ffff097224 */ /* 0x000fc800000e0e06 */
[-C--:B------:R-:W-:Y:S02]  /*6a20*/  IMAD R6, R9, R24.reuse, RZ ;  /* 0x0000001809067224 */ /* 0x080fe400078e02ff */
[----:B------:R-:W2:Y:S01]  /*6a30*/  LDC R14, c[0x0][0x608] ;  /* 0x00018200ff0e7b82 */ /* 0x000ea20000000800 */
[----:B------:R-:W-:-:S04]  /*6a40*/  IMAD.WIDE.U32 R8, R13, R24, R16 ;  /* 0x000000180d087225 */ /* 0x000fc800078e0010 */
[----:B------:R-:W-:-:S03]  /*6a50*/  IMAD R13, R13, R25, R6 ;  /* 0x000000190d0d7224 */ /* 0x000fc600078e0206 */
[----:B------:R-:W3:Y:S01]  /*6a60*/  LDC R27, c[0x0][0x658] ;  /* 0x00019600ff1b7b82 */ /* 0x000ee20000000800 */
[----:B------:R-:W-:Y:S01]  /*6a70*/  IMAD.IADD R9, R9, 0x1, R13 ;  /* 0x0000000109097824 */ /* 0x000fe200078e020d */
[----:B0-----:R-:W-:-:S04]  /*6a80*/  ISETP.NE.U32.AND P0, PT, R28, RZ, PT ;  /* 0x000000ff1c00720c */ /* 0x001fc80003f05070 */
[----:B------:R-:W-:Y:S02]  /*6a90*/  ISETP.NE.AND.EX P0, PT, R29, RZ, PT, P0 ;  /* 0x000000ff1d00720c */ /* 0x000fe40003f05300 */
[----:B------:R-:W0:Y:S01]  /*6aa0*/  LDC R22, c[0x0][0x600] ;  /* 0x00018000ff167b82 */ /* 0x000e220000000800 */
[-CC-:B-1----:R-:W-:Y:S01]  /*6ab0*/  SHF.R.U64 R10, R8, R12.reuse, R9.reuse ;  /* 0x0000000c080a7219 */ /* 0x182fe20000001209 */
[----:B------:R-:W-:Y:S01]  /*6ac0*/  IMAD.MOV.U32 R8, RZ, RZ, -0x1 ;  /* 0xffffffffff087424 */ /* 0x000fe200078e00ff */
[----:B------:R-:W-:-:S05]  /*6ad0*/  SHF.R.U32.HI R9, RZ, R12, R9 ;  /* 0x0000000cff097219 */ /* 0x000fca0000011609 */
[----:B------:R-:W1:Y:S01]  /*6ae0*/  LDC R24, c[0x0][0x648] ;  /* 0x00019200ff187b82 */ /* 0x000e620000000800 */
[-CC-:B--2---:R-:W-:Y:S02]  /*6af0*/  SHF.R.U64 R23, R10, R14.reuse, R9.reuse ;  /* 0x0000000e0a177219 */ /* 0x184fe40000001209 */
[----:B------:R-:W-:-:S05]  /*6b00*/  SHF.R.U32.HI R6, RZ, R14, R9 ;  /* 0x0000000eff067219 */ /* 0x000fca0000011609 */
[----:B------:R-:W2:Y:S01]  /*6b10*/  LDC R26, c[0x0][0x638] ;  /* 0x00018e00ff1a7b82 */ /* 0x000ea20000000800 */
[-C--:B---3--:R-:W-:Y:S02]  /*6b20*/  SHF.L.U32 R8, R8, R27.reuse, RZ ;  /* 0x0000001b08087219 */ /* 0x088fe400000006ff */
[-CC-:B------:R-:W-:Y:S02]  /*6b30*/  SHF.R.U64 R25, R23, R27.reuse, R6.reuse ;  /* 0x0000001b17197219 */ /* 0x180fe40000001206 */
[----:B------:R-:W-:Y:S02]  /*6b40*/  LOP3.LUT R32, RZ, R8, RZ, 0x33, !PT ;  /* 0x00000008ff207212 */ /* 0x000fe400078e33ff */
[----:B------:R-:W-:Y:S01]  /*6b50*/  SHF.R.U32.HI R9, RZ, R27, R6 ;  /* 0x0000001bff097219 */ /* 0x000fe20000011606 */
[----:B------:R-:W3:Y:S01]  /*6b60*/  LDC R31, c[0x0][0x610] ;  /* 0x00018400ff1f7b82 */ /* 0x000ee20000000800 */
[----:B------:R-:W-:Y:S01]  /*6b70*/  IMAD.MOV.U32 R8, RZ, RZ, R25 ;  /* 0x000000ffff087224 */ /* 0x000fe200078e0019 */
[----:B------:R-:W-:Y:S06]  /*6b80*/  @!P0 BRA `(.L_x_165) ;  /* 0x0000000000288947 */ /* 0x000fec0003800000 */
        /* <DEDUP_REMOVED lines=10> */
.L_x_165:
[----:B------:R-:W-:Y:S02]  /*6c30*/  ISETP.NE.AND P0, PT, R2, 0x1, PT ;  /* 0x000000010200780c */ /* 0x000fe40003f05270 */
[----:B-1----:R-:W-:Y:S01]  /*6c40*/  SHF.R.U64 R6, R8, R24, R9 ;  /* 0x0000001808067219 */ /* 0x002fe20000001209 */
[----:B0-----:R-:W-:Y:S01]  /*6c50*/  VIADD R9, R22, 0xffffffff ;  /* 0xffffffff16097836 */ /* 0x001fe20000000000 */
[----:B------:R-:W-:Y:S02]  /*6c60*/  SHF.L.U32 R30, R30, R27, RZ ;  /* 0x0000001b1e1e7219 */ /* 0x000fe400000006ff */
[----:B------:R-:W-:Y:S01]  /*6c70*/  LOP3.LUT R5, R23, R32, RZ, 0xc0, !PT ;  /* 0x0000002017057212 */ /* 0x000fe200078ec0ff */
[----:B------:R-:W-:-:S04]  /*6c80*/  IMAD.MOV R8, RZ, RZ, -R6 ;  /* 0x000000ffff087224 */ /* 0x000fc800078e0a06 */
[----:B------:R-:W-:Y:S01]  /*6c90*/  IMAD R6, R30, R6, R5 ;  /* 0x000000061e067224 */ /* 0x000fe200078e0205 */
[----:B------:R-:W-:Y:S01]  /*6ca0*/  LOP3.LUT R5, R10, R9, RZ, 0xc0, !PT ;  /* 0x000000090a057212 */ /* 0x000fe200078ec0ff */
[----:B------:R-:W-:Y:S02]  /*6cb0*/  @P0 IMAD R3, R7, R20, R4 ;  /* 0x0000001407030224 */ /* 0x000fe400078e0204 */
[----:B--2---:R-:W-:Y:S02]  /*6cc0*/  IMAD R4, R8, R26, R25 ;  /* 0x0000001a08047224 */ /* 0x004fe400078e0219 */
[----:B---3--:R-:W-:Y:S02]  /*6cd0*/  IMAD R3, R6, R31, R3 ;  /* 0x0000001f06037224 */ /* 0x008fe400078e0203 */
[----:B------:R-:W-:Y:S02]  /*6ce0*/  IMAD R4, R4, R22, R5 ;  /* 0x0000001604047224 */ /* 0x000fe400078e0205 */
[----:B------:R-:W-:-:S02]  /*6cf0*/  IMAD.MOV.U32 R8, RZ, RZ, 0x1 ;  /* 0x00000001ff087424 */ /* 0x000fc400078e00ff */
[----:B------:R-:W-:Y:S01]  /*6d00*/  IMAD.MOV.U32 R6, RZ, RZ, R21 ;  /* 0x000000ffff067224 */ /* 0x000fe200078e0015 */
[----:B------:R-:W-:Y:S02]  /*6d10*/  SEL R13, R4, R3, !P0 ;  /* 0x00000003040d7207 */ /* 0x000fe40004000000 */
[----:B------:R-:W-:-:S07]  /*6d20*/  SEL R19, R3, R4, !P0 ;  /* 0x0000000403137207 */ /* 0x000fce0004000000 */
.L_x_163:
[----:B------:R-:W-:-:S08]  /*6d30*/  NOP ;  /* 0x0000000000007918 */ /* 0x000fd00000000000 */
[----:B------:R-:W0:-:S00]  /*6d40*/  USETMAXREG.DEALLOC.CTAPOOL 0x28 ;  /* 0x00000028000079c8 */ /* 0x000e0000080e0500 */
[----:B0-----:R-:W-:-:S13]  /*6d50*/  ISETP.NE.AND P0, PT, R0, RZ, PT ;  /* 0x000000ff0000720c */ /* 0x001fda0003f05270 */
[----:B------:R-:W-:Y:S05]  /*6d60*/  @P0 EXIT ;  /* 0x000000000000094d */ /* 0x000fea0003800000 */
[----:B------:R-:W-:Y:S01]  /*6d70*/  LOP3.LUT P0, RZ, R8, 0xff, RZ, 0xc0, !PT ;  /* 0x000000ff08ff7812 */ /* 0x000fe2000780c0ff */
[----:B------:R-:W-:Y:S02]  /*6d80*/  IMAD.MOV.U32 R10, RZ, RZ, 0x1 ;  /* 0x00000001ff0a7424 */ /* 0x000fe400078e00ff */
[----:B------:R-:W-:-:S10]  /*6d90*/  IMAD.MOV.U32 R9, RZ, RZ, RZ ;  /* 0x000000ffff097224 */ /* 0x000fd400078e00ff */
[----:B------:R-:W-:Y:S05]  /*6da0*/  @!P0 BRA `(.L_x_166) ;  /* 0x0000000c00908947 */ /* 0x000fea0003800000 */
[----:B------:R-:W0:Y:S01]  /*6db0*/  LDC R0, c[0x0][0x28c] ;  /* 0x0000a300ff007b82 */ /* 0x000e220000000800 */
[----:B------:R-:W-:Y:S01]  /*6dc0*/  UMOV UR7, 0x1 ;  /* 0x0000000100077882 */ /* 0x000fe20000000000 */
[----:B------:R-:W-:Y:S01]  /*6dd0*/  ULDC UR14, c[0x0][0x658] ;  /* 0x00019600000e7ab9 */ /* 0x000fe20000000800 */
[----:B------:R-:W-:Y:S01]  /*6de0*/  UMOV UR6, 0xffffffff ;  /* 0xffffffff00067882 */ /* 0x000fe20000000000 */
[----:B------:R-:W-:Y:S01]  /*6df0*/  BSSY B0, `(.L_x_166) ;  /* 0x00000df000007945 */ /* 0x000fe20003800000 */
[----:B------:R-:W-:Y:S01]  /*6e00*/  USHF.L.U32 UR6, UR6, UR14, URZ ;  /* 0x0000000e06067299 */ /* 0x000fe2000800063f */
[----:B------:R-:W-:Y:S01]  /*6e10*/  LOP3.LUT R12, R18, 0x2, RZ, 0xfc, !PT ;  /* 0x00000002120c7812 */ /* 0x000fe200078efcff */
[----:B------:R-:W-:Y:S01]  /*6e20*/  IMAD.MOV.U32 R10, RZ, RZ, 0x1 ;  /* 0x00000001ff0a7424 */ /* 0x000fe200078e00ff */
[----:B------:R-:W1:Y:S01]  /*6e30*/  S2UR UR5, SR_CgaCtaId ;  /* 0x00000000000579c3 */ /* 0x000e620000008800 */
[----:B------:R-:W-:Y:S01]  /*6e40*/  IMAD.MOV.U32 R9, RZ, RZ, RZ ;  /* 0x000000ffff097224 */ /* 0x000fe200078e00ff */
[----:B------:R-:W-:Y:S01]  /*6e50*/  ULDC UR13, c[0x0][0x600] ;  /* 0x00018000000d7ab9 */ /* 0x000fe20000000800 */
[----:B------:R-:W-:Y:S01]  /*6e60*/  UMOV UR23, 0x55 ;  /* 0x0000005500177882 */ /* 0x000fe20000000000 */
[----:B------:R-:W-:-:S02]  /*6e70*/  UIADD3 UR13, UR13, -0x1, URZ ;  /* 0xffffffff0d0d7890 */ /* 0x000fc4000fffe03f */
[----:B------:R-:W-:Y:S02]  /*6e80*/  USHF.L.U32 UR14, UR7, UR14, URZ ;  /* 0x0000000e070e7299 */ /* 0x000fe4000800063f */
[----:B------:R-:W-:Y:S01]  /*6e90*/  ULOP3.LUT UR21, URZ, UR6, URZ, 0x33, !UPT ;  /* 0x000000063f157292 */ /* 0x000fe2000f8e333f */
[----:B------:R-:W-:Y:S01]  /*6ea0*/  ULDC.64 UR30, c[0x0][0x198] ;  /* 0x00006600001e7ab9 */ /* 0x000fe20000000a00 */
[----:B0-----:R-:W-:-:S05]  /*6eb0*/  VIADD R0, R0, 0x3f ;  /* 0x0000003f00007836 */ /* 0x001fca0000000000 */
[----:B------:R-:W-:Y:S01]  /*6ec0*/  SHF.R.S32.HI R3, RZ, 0x1f, R0 ;  /* 0x0000001fff037819 */ /* 0x000fe20000011400 */
[----:B-1----:R-:W-:-:S03]  /*6ed0*/  ULOP3.LUT UR4, UR5, 0x1, URZ, 0xc0, !UPT ;  /* 0x0000000105047892 */ /* 0x002fc6000f8ec03f */
[----:B------:R-:W-:Y:S01]  /*6ee0*/  LEA.HI R3, R3, R0, RZ, 0x6 ;  /* 0x0000000003037211 */ /* 0x000fe200078f30ff */
[----:B------:R-:W-:Y:S01]  /*6ef0*/  USHF.R.U32.HI UR34, URZ, 0x1, UR5 ;  /* 0x000000013f227899 */ /* 0x000fe20008011605 */
[----:B------:R-:W-:Y:S01]  /*6f00*/  IMAD.MOV.U32 R0, RZ, RZ, 0x1 ;  /* 0x00000001ff007424 */ /* 0x000fe200078e00ff */
[----:B------:R-:W-:Y:S01]  /*6f10*/  USHF.L.U32 UR15, UR5, 0x6, URZ ;  /* 0x00000006050f7899 */ /* 0x000fe2000800063f */
[--C-:B------:R-:W-:Y:S01]  /*6f20*/  SHF.R.S32.HI R8, RZ, 0x6, R3.reuse ;  /* 0x00000006ff087819 */ /* 0x100fe20000011403 */
[----:B------:R-:W-:Y:S02]  /*6f30*/  USHF.L.U32 UR35, UR5, 0xc, URZ ;  /* 0x0000000c05237899 */ /* 0x000fe4000800063f */
[----:B------:R-:W-:Y:S01]  /*6f40*/  ULOP3.LUT UR5, UR5, 0xfffffffe, URZ, 0xc0, !UPT ;  /* 0xfffffffe05057892 */ /* 0x000fe2000f8ec03f */
[----:B------:R-:W-:Y:S01]  /*6f50*/  PRMT R3, R0, 0x7610, R3 ;  /* 0x0000761000037816 */ /* 0x000fe20000000003 */
[----:B------:R-:W-:Y:S01]  /*6f60*/  UISETP.GT.U32.AND UP0, UPT, UR4, 0xffff, UPT ;  /* 0x0000ffff0400788c */ /* 0x000fe2000bf04070 */
[----:B------:R-:W-:Y:S01]  /*6f70*/  VIADD R0, R8, 0x1 ;  /* 0x0000000108007836 */ /* 0x000fe20000000000 */
[----:B------:R-:W-:-:S02]  /*6f80*/  USHF.L.U32 UR22, UR7, UR5, URZ ;  /* 0x0000000507167299 */ /* 0x000fc4000800063f */
[----:B------:R-:W-:Y:S02]  /*6f90*/  ULOP3.LUT UR5, UR5, 0x1, URZ, 0xfc, !UPT ;  /* 0x0000000105057892 */ /* 0x000fe4000f8efc3f */
[----:B------:R-:W-:Y:S02]  /*6fa0*/  USEL UR4, UR4, 0xffff, !UP0 ;  /* 0x0000ffff04047887 */ /* 0x000fe4000c000000 */
[----:B------:R-:W-:Y:S02]  /*6fb0*/  USHF.L.U32 UR5, UR7, UR5, URZ ;  /* 0x0000000507057299 */ /* 0x000fe4000800063f */
[----:B------:R-:W-:Y:S02]  /*6fc0*/  ULOP3.LUT UR4, UR4, 0xffff, URZ, 0xc0, !UPT ;  /* 0x0000ffff04047892 */ /* 0x000fe4000f8ec03f */
[----:B------:R-:W-:Y:S02]  /*6fd0*/  USHF.L.U32 UR38, UR34, 0x4, URZ ;  /* 0x0000000422267899 */ /* 0x000fe4000800063f */
[----:B------:R-:W-:-:S02]  /*6fe0*/  ULOP3.LUT UR15, UR15, 0x40, URZ, 0xc0, !UPT ;  /* 0x000000400f0f7892 */ /* 0x000fc4000f8ec03f */
[----:B------:R-:W-:Y:S02]  /*6ff0*/  ULOP3.LUT UR22, UR22, UR5, URZ, 0xfc, !UPT ;  /* 0x0000000516167292 */ /* 0x000fe4000f8efc3f */
[----:B------:R-:W-:-:S12]  /*7000*/  USHF.L.U32 UR23, UR23, UR4, URZ ;  /* 0x0000000417177299 */ /* 0x000fd8000800063f */
.L_x_177:
[----:B------:R-:W-:-:S03]  /*7010*/  UMOV UR4, 0xffffffff ;  /* 0xffffffff00047882 */ /* 0x000fc60000000000 */
[----:B------:R-:W-:Y:S05]  /*7020*/  BRA.DIV UR4, `(.L_x_167) ;  /* 0x0000000e04d87947 */ /* 0x000fea000b800000 */
[----:B------:R-:W-:-:S13]  /*7030*/  ELECT P6, URZ, PT ;  /* 0x00000000003f782f */ /* 0x000fda00038c0000 */
.L_x_188:
[----:B------:R-:W-:Y:S04]  /*7040*/  BSSY B1, `(.L_x_168) ;  /* 0x0000046000017945 */ /* 0x000fe80003800000 */
[----:B------:R-:W-:Y:S05]  /*7050*/  @!P6 BRA `(.L_x_169) ;  /* 0x000000040010e947 */ /* 0x000fea0003800000 */
[----:B------:R-:W0:Y:S02]  /*7060*/  LDC R4, c[0x0][0x28c] ;  /* 0x0000a300ff047b82 */ /* 0x000e240000000800 */
[----:B0-----:R-:W-:-:S13]  /*7070*/  ISETP.GE.AND P0, PT, R4, 0x1, PT ;  /* 0x000000010400780c */ /* 0x001fda0003f06270 */
[----:B------:R-:W-:Y:S05]  /*7080*/  @!P0 BRA `(.L_x_169) ;  /* 0x0000000400048947 */ /* 0x000fea0003800000 */
[----:B------:R-:W-:Y:S01]  /*7090*/  IMAD.SHL.U32 R19, R19, 0x80, RZ ;  /* 0x0000008013137824 */ /* 0x000fe200078e00ff */
[----:B------:R-:W-:Y:S01]  /*70a0*/  LEA R15, R13, UR15, 0x7 ;  /* 0x0000000f0d0f7c11 */ /* 0x000fe2000f8e38ff */
[----:B------:R-:W-:Y:S02]  /*70b0*/  IMAD.MOV.U32 R21, RZ, RZ, RZ ;  /* 0x000000ffff157224 */ /* 0x000fe400078e00ff */
[----:B------:R-:W-:Y:S02]  /*70c0*/  IMAD.U32 R23, RZ, RZ, UR38 ;  /* 0x00000026ff177e24 */ /* 0x000fe4000f8e00ff */
[----:B------:R-:W-:Y:S02]  /*70d0*/  IMAD.MOV.U32 R4, RZ, RZ, R0 ;  /* 0x000000ffff047224 */ /* 0x000fe400078e0000 */
[----:B------:R-:W-:Y:S02]  /*70e0*/  IMAD.MOV.U32 R5, RZ, RZ, R10 ;  /* 0x000000ffff057224 */ /* 0x000fe400078e000a */
[----:B------:R-:W-:-:S02]  /*70f0*/  IMAD.MOV.U32 R7, RZ, RZ, R9 ;  /* 0x000000ffff077224 */ /* 0x000fc400078e0009 */
[----:B------:R-:W-:-:S07]  /*7100*/  VIADD R24, R19, 0x40 ;  /* 0x0000004013187836 */ /* 0x000fce0000000000 */
.L_x_172:
[----:B------:R-:W0:Y:S01]  /*7110*/  S2R R14, SR_CgaCtaId ;  /* 0x00000000000e7919 */ /* 0x000e220000008800 */
[----:B------:R-:W-:Y:S02]  /*7120*/  MOV R13, 0x400 ;  /* 0x00000400000d7802 */ /* 0x000fe40000000f00 */
[----:B------:R-:W-:Y:S02]  /*7130*/  ISETP.NE.AND P1, PT, R11, RZ, PT ;  /* 0x000000ff0b00720c */ /* 0x000fe40003f25270 */
[----:B0-----:R-:W-:Y:S02]  /*7140*/  LEA R22, R14, R13, 0x18 ;  /* 0x0000000d0e167211 */ /* 0x001fe400078ec0ff */
[----:B------:R-:W-:-:S09]  /*7150*/  SHF.L.U32 R13, R5, 0x1f, RZ ;  /* 0x0000001f050d7819 */ /* 0x000fd200000006ff */
[----:B------:R-:W0:Y:S01]  /*7160*/  @!P1 LDC R14, c[0x0][0x500] ;  /* 0x00014000ff0e9b82 */ /* 0x000e220000000800 */
[----:B------:R-:W-:-:S04]  /*7170*/  IMAD R20, R7, 0x8, R22 ;  /* 0x0000000807147824 */ /* 0x000fc800078e0216 */
[----:B------:R-:W1:Y:S02]  /*7180*/  SYNCS.PHASECHK.TRANS64.TRYWAIT P0, [R20+URZ+0x20], R13 ;  /* 0x0000200d140075a7 */ /* 0x000e64000800017f */
[----:B-1----:R-:W-:Y:S05]  /*7190*/  @!P0 BRA `(.L_x_170) ;  /* 0x0000000c009c8947 */ /* 0x002fea0003800000 */
.L_x_189:
[----:B-1----:R-:W-:Y:S01]  /*71a0*/  PRMT R13, R12, 0x9910, RZ ;  /* 0x000099100c0d7816 */ /* 0x002fe200000000ff */
[----:B0-----:R0:W-:Y:S03]  /*71b0*/  @!P1 SYNCS.ARRIVE.TRANS64 RZ, [R20+URZ], R14 ;  /* 0x0000000e14ff99a7 */ /* 0x0011e6000800003f */
[----:B------:R-:W-:-:S13]  /*71c0*/  ISETP.NE.AND P0, PT, R13, 0x2, PT ;  /* 0x000000020d00780c */ /* 0x000fda0003f05270 */
[----:B0-----:R-:W-:Y:S05]  /*71d0*/  @P0 BRA `(.L_x_171) ;  /* 0x0000000000040947 */ /* 0x001fea0003800000 */
[----:B------:R-:W-:Y:S01]  /*71e0*/  BPT.TRAP 0x1 ;  /* 0x000000040000795c */ /* 0x000fe20000300000 */
.L_x_171:
[----:B------:R-:W-:Y:S01]  /*71f0*/  R2UR UR8, R7 ;  /* 0x00000000070872ca */ /* 0x000fe200000e0000 */
[----:B------:R-:W-:Y:S01]  /*7200*/  UIADD3 UR6, UP0, UR30, 0xf0, URZ ;  /* 0x000000f01e067890 */ /* 0x000fe2000ff1e03f */
[----:B------:R-:W-:Y:S01]  /*7210*/  R2UR UR12, R22 ;  /* 0x00000000160c72ca */ /* 0x000fe200000e0000 */
[----:B------:R-:W-:Y:S01]  /*7220*/  UPRMT UR29, URZ, 0x5410, UR23 ;  /* 0x000054103f1d7896 */ /* 0x000fe20008000017 */
[----:B------:R-:W-:Y:S01]  /*7230*/  R2UR UR25, R20 ;  /* 0x00000000141972ca */ /* 0x000fe200000e0000 */
[----:B------:R-:W-:Y:S01]  /*7240*/  UIADD3.X UR7, URZ, UR31, URZ, UP0, !UPT ;  /* 0x0000001f3f077290 */ /* 0x000fe200087fe43f */
[----:B------:R-:W-:Y:S01]  /*7250*/  R2UR UR27, R23 ;  /* 0x00000000171b72ca */ /* 0x000fe200000e0000 */
[----:B------:R-:W-:Y:S01]  /*7260*/  VIADD R4, R4, 0xffffffff ;  /* 0xffffffff04047836 */ /* 0x000fe20000000000 */
[----:B------:R-:W-:Y:S01]  /*7270*/  R2UR UR28, R6 ;  /* 0x00000000061c72ca */ /* 0x000fe200000e0000 */
[----:B------:R-:W-:Y:S01]  /*7280*/  UMOV UR4, 0x0 ;  /* 0x0000000000047882 */ /* 0x000fe20000000000 */
[----:B------:R-:W-:Y:S01]  /*7290*/  R2UR UR26, R19 ;  /* 0x00000000131a72ca */ /* 0x000fe200000e0000 */
[----:B------:R-:W-:Y:S01]  /*72a0*/  UMOV UR5, 0x10000000 ;  /* 0x1000000000057882 */ /* 0x000fe20000000000 */
[----:B------:R-:W-:Y:S01]  /*72b0*/  R2UR UR18, R24 ;  /* 0x00000000181272ca */ /* 0x000fe200000e0000 */
[----:B------:R-:W-:Y:S01]  /*72c0*/  USHF.L.U32 UR8, UR8, 0xd, URZ ;  /* 0x0000000d08087899 */ /* 0x000fe2000800063f */
[----:B------:R-:W-:Y:S01]  /*72d0*/  R2UR UR10, R21 ;  /* 0x00000000150a72ca */ /* 0x000fe200000e0000 */
[----:B------:R-:W-:Y:S01]  /*72e0*/  UIADD3 UR32, UP1, UR30, 0x1f0, URZ ;  /* 0x000001f01e207890 */ /* 0x000fe2000ff3e03f */
[----:B------:R-:W-:Y:S01]  /*72f0*/  R2UR UR11, R15 ;  /* 0x000000000f0b72ca */ /* 0x000fe200000e0000 */
[----:B------:R-:W-:Y:S01]  /*7300*/  ULEA UR9, UR34, UR8, 0xa ;  /* 0x0000000822097291 */ /* 0x000fe2000f8e503f */
[----:B------:R-:W-:Y:S01]  /*7310*/  ISETP.GT.AND P1, PT, R4, 0x1, PT ;  /* 0x000000010400780c */ /* 0x000fe20003f24270 */
[----:B------:R-:W-:Y:S01]  /*7320*/  ULOP3.LUT UR8, UR8, 0x1000, UR35, 0xf8, !UPT ;  /* 0x0000100008087892 */ /* 0x000fe2000f8ef823 */
[----:B------:R-:W-:Y:S01]  /*7330*/  VIADD R7, R7, 0x1 ;  /* 0x0000000107077836 */ /* 0x000fe20000000000 */
[----:B------:R-:W-:Y:S01]  /*7340*/  ULEA UR9, UR9, UR12, 0x1 ;  /* 0x0000000c09097291 */ /* 0x000fe2000f8e083f */
[----:B------:R-:W-:Y:S01]  /*7350*/  VIADD R21, R21, 0x40 ;  /* 0x0000004015157836 */ /* 0x000fe20000000000 */
[----:B------:R-:W-:Y:S01]  /*7360*/  ULEA UR8, UR8, UR12, 0x1 ;  /* 0x0000000c08087291 */ /* 0x000fe2000f8e083f */
[----:B------:R-:W-:Y:S01]  /*7370*/  VIADD R23, R23, 0x40 ;  /* 0x0000004017177836 */ /* 0x000fe20000000000 */
[----:B------:R-:W-:Y:S01]  /*7380*/  UIADD3 UR24, UR9, 0x100, URZ ;  /* 0x0000010009187890 */ /* 0x000fe2000fffe03f */
[----:B------:R-:W-:Y:S01]  /*7390*/  ISETP.NE.AND P0, PT, R7, 0x4, PT ;  /* 0x000000040700780c */ /* 0x000fe20003f05270 */
[----:B------:R-:W-:Y:S01]  /*73a0*/  UIADD3 UR16, UR9, 0x2100, URZ ;  /* 0x0000210009107890 */ /* 0x000fe2000fffe03f */
[----:B------:R-:W-:Y:S01]  /*73b0*/  UMOV UR17, UR25 ;  /* 0x0000001900117c82 */ /* 0x000fe20008000000 */
[----:B------:R-:W-:Y:S01]  /*73c0*/  UMOV UR19, UR27 ;  /* 0x0000001b00137c82 */ /* 0x000fe20008000000 */
[----:B------:R-:W-:Y:S01]  /*73d0*/  UMOV UR20, UR28 ;  /* 0x0000001c00147c82 */ /* 0x000fe20008000000 */
[----:B------:R-:W-:Y:S01]  /*73e0*/  UIADD3.X UR33, URZ, UR31, URZ, UP1, !UPT ;  /* 0x0000001f3f217290 */ /* 0x000fe20008ffe43f */
[----:B------:R-:W-:-:S02]  /*73f0*/  SEL R14, RZ, 0x1, P0 ;  /* 0x00000001ff0e7807 */ /* 0x000fc40000000000 */
[----:B------:R-:W-:Y:S01]  /*7400*/  UTMALDG.3D.MULTICAST [UR24], [UR6], UR29, desc[UR4] ;  /* 0x00000418060073b4 */ /* 0x000fe2000801181d */
[----:B------:R-:W-:Y:S01]  /*7410*/  UIADD3 UR8, UR8, 0x10100, URZ ;  /* 0x0001010008087890 */ /* 0x000fe2000fffe03f */
[----:B------:R-:W-:Y:S01]  /*7420*/  SEL R7, R7, RZ, P0 ;  /* 0x000000ff07077207 */ /* 0x000fe20000000000 */
[----:B------:R-:W-:Y:S01]  /*7430*/  UMOV UR9, UR25 ;  /* 0x0000001900097c82 */ /* 0x000fe20008000000 */
[----:B------:R-:W-:Y:S01]  /*7440*/  UMOV UR12, UR28 ;  /* 0x0000001c000c7c82 */ /* 0x000fe20008000000 */
[----:B------:R-:W-:Y:S01]  /*7450*/  LOP3.LUT R5, R5, R14, RZ, 0x3c, !PT ;  /* 0x0000000e05057212 */ /* 0x000fe200078e3cff */
[----:B------:R0:W-:Y:S02]  /*7460*/  UTMALDG.3D.MULTICAST [UR16], [UR6], UR29, desc[UR4] ;  /* 0x00000410060073b4 */ /* 0x0001e4000801181d */
[----:B0-----:R-:W-:-:S09]  /*7470*/  UPRMT UR6, URZ, 0x5410, UR22 ;  /* 0x000054103f067896 */ /* 0x001fd20008000016 */
[----:B------:R0:W-:Y:S02]  /*7480*/  UTMALDG.3D.MULTICAST [UR8], [UR32], UR6, desc[UR4] ;  /* 0x00000408200073b4 */ /* 0x0001e40008011806 */
[----:B0-----:R-:W-:Y:S05]  /*7490*/  @P1 BRA `(.L_x_172) ;  /* 0xfffffffc001c1947 */ /* 0x001fea000383ffff */
.L_x_169:
[----:B------:R-:W-:Y:S05]  /*74a0*/  BSYNC B1 ;  /* 0x0000000000017941 */ /* 0x000fea0003800000 */
.L_x_168:
[----:B------:R-:W-:Y:S01]  /*74b0*/  LOP3.LUT P1, RZ, R3, 0xff, RZ, 0xc0, !PT ;  /* 0x000000ff03ff7812 */ /* 0x000fe2000782c0ff */
[----:B------:R-:W-:Y:S01]  /*74c0*/  IMAD.IADD R9, R8, 0x1, R9 ;  /* 0x0000000108097824 */ /* 0x000fe200078e0209 */
[----:B------:R-:W-:Y:S01]  /*74d0*/  IADD3 R16, P2, R16, UR36, RZ ;  /* 0x0000002410107c10 */ /* 0x000fe2000ff5e0ff */
[----:B------:R-:W-:Y:S01]  /*74e0*/  ULDC.64 UR4, c[0x0][0x650] ;  /* 0x0001940000047ab9 */ /* 0x000fe20000000a00 */
[----:B------:R-:W-:Y:S01]  /*74f0*/  BSSY B1, `(.L_x_173) ;  /* 0x000006c000017945 */ /* 0x000fe20003800000 */
[----:B------:R-:W-:Y:S01]  /*7500*/  IMAD.MOV.U32 R19, RZ, RZ, -0x1 ;  /* 0xffffffffff137424 */ /* 0x000fe200078e00ff */
[----:B------:R-:W-:Y:S01]  /*7510*/  SHF.R.U32.HI R3, RZ, 0x2, R9 ;  /* 0x00000002ff037819 */ /* 0x000fe20000011609 */
[----:B------:R-:W-:Y:S01]  /*7520*/  IMAD.MOV.U32 R13, RZ, RZ, -0x1 ;  /* 0xffffffffff0d7424 */ /* 0x000fe200078e00ff */
[----:B------:R-:W-:Y:S01]  /*7530*/  ISETP.GT.U32.AND P0, PT, R9, 0x3, PT ;  /* 0x000000030900780c */ /* 0x000fe20003f04070 */
[----:B------:R-:W-:Y:S01]  /*7540*/  IMAD.MOV.U32 R6, RZ, RZ, -0x1 ;  /* 0xffffffffff067424 */ /* 0x000fe200078e00ff */
[----:B------:R-:W-:-:S02]  /*7550*/  LOP3.LUT R3, R3, 0x1, RZ, 0xc0, !PT ;  /* 0x0000000103037812 */ /* 0x000fc400078ec0ff */
[----:B------:R-:W-:Y:S01]  /*7560*/  ISETP.LT.U32.AND P0, PT, R8, 0x4, P0 ;  /* 0x000000040800780c */ /* 0x000fe20000701070 */
[----:B------:R-:W0:Y:S01]  /*7570*/  @P1 S2R R5, SR_CgaCtaId ;  /* 0x0000000000051919 */ /* 0x000e220000008800 */
[----:B------:R-:W-:Y:S02]  /*7580*/  @P1 MOV R4, 0x400 ;  /* 0x0000040000041802 */ /* 0x000fe40000000f00 */
[----:B------:R-:W-:Y:S02]  /*7590*/  IADD3.X R17, R17, UR42, RZ, P2, !PT ;  /* 0x0000002a11117c10 */ /* 0x000fe400097fe4ff */
[----:B------:R-:W-:Y:S02]  /*75a0*/  ISETP.GE.U32.AND P2, PT, R16, UR4, PT ;  /* 0x0000000410007c0c */ /* 0x000fe4000bf46070 */
[----:B------:R-:W-:Y:S02]  /*75b0*/  LOP3.LUT R9, R9, 0x3, RZ, 0xc0, !PT ;  /* 0x0000000309097812 */ /* 0x000fe400078ec0ff */
[----:B0-----:R-:W-:-:S04]  /*75c0*/  @P1 LEA R4, R5, R4, 0x18 ;  /* 0x0000000405041211 */ /* 0x001fc800078ec0ff */
[----:B------:R0:W-:Y:S01]  /*75d0*/  @P1 SYNCS.ARRIVE.TRANS64.A1T0 RZ, [R4+URZ+0x58], RZ ;  /* 0x000058ff04ff19a7 */ /* 0x0001e2000810003f */
[----:B------:R-:W-:Y:S02]  /*75e0*/  ISETP.NE.U32.AND P1, PT, R3, 0x1, PT ;  /* 0x000000010300780c */ /* 0x000fe40003f25070 */
[----:B------:R-:W-:Y:S02]  /*75f0*/  SEL R3, RZ, 0x1, !P0 ;  /* 0x00000001ff037807 */ /* 0x000fe40004000000 */
[----:B------:R-:W-:Y:S02]  /*7600*/  ISETP.GE.U32.AND.EX P0, PT, R17, UR5, PT, P2 ;  /* 0x0000000511007c0c */ /* 0x000fe4000bf06120 */
[----:B------:R-:W-:-:S04]  /*7610*/  ISETP.GT.U32.AND P1, PT, R8, 0x3, !P1 ;  /* 0x000000030800780c */ /* 0x000fc80004f24070 */
[----:B0-----:R-:W-:-:S04]  /*7620*/  SEL R4, RZ, 0x1, !P1 ;  /* 0x00000001ff047807 */ /* 0x001fc80004800000 */
[--C-:B------:R-:W-:Y:S02]  /*7630*/  LOP3.LUT R10, R4, R10, R3.reuse, 0x96, !PT ;  /* 0x0000000a040a7212 */ /* 0x100fe400078e9603 */
[----:B------:R-:W-:Y:S02]  /*7640*/  PRMT R4, RZ, 0x7610, R4 ;  /* 0x00007610ff047816 */ /* 0x000fe40000000004 */
[----:B------:R-:W-:Y:S01]  /*7650*/  PRMT R3, RZ, 0x7610, R3 ;  /* 0x00007610ff037816 */ /* 0x000fe20000000003 */
[----:B------:R-:W-:Y:S06]  /*7660*/  @P0 BRA `(.L_x_174) ;  /* 0x0000000400500947 */ /* 0x000fec0003800000 */
[----:B------:R-:W0:Y:S01]  /*7670*/  S2R R15, SR_CTAID.X ;  /* 0x00000000000f7919 */ /* 0x000e220000002500 */
[----:B------:R-:W-:Y:S01]  /*7680*/  ULDC.64 UR4, c[0x0][0x628] ;  /* 0x00018a0000047ab9 */ /* 0x000fe20000000a00 */
[----:B------:R-:W1:Y:S01]  /*7690*/  LDC R20, c[0x0][0x144] ;  /* 0x00005100ff147b82 */ /* 0x000e620000000800 */
[----:B------:R-:W-:Y:S01]  /*76a0*/  ISETP.NE.U32.AND P0, PT, RZ, UR4, PT ;  /* 0x00000004ff007c0c */ /* 0x000fe2000bf05070 */
[----:B------:R-:W2:Y:S01]  /*76b0*/  S2R R13, SR_CTAID.Y ;  /* 0x00000000000d7919 */ /* 0x000ea20000002600 */
[----:B------:R-:W-:Y:S01]  /*76c0*/  ULDC UR6, c[0x0][0x150] ;  /* 0x0000540000067ab9 */ /* 0x000fe20000000800 */
[----:B------:R-:W-:Y:S01]  /*76d0*/  ULDC UR7, c[0x0][0x630] ;  /* 0x00018c0000077ab9 */ /* 0x000fe20000000800 */
[----:B------:R-:W-:Y:S01]  /*76e0*/  ISETP.NE.AND.EX P0, PT, RZ, UR5, PT, P0 ;  /* 0x00000005ff007c0c */ /* 0x000fe2000bf05300 */
[----:B------:R-:W-:Y:S01]  /*76f0*/  IMAD.MOV.U32 R4, RZ, RZ, R16 ;  /* 0x000000ffff047224 */ /* 0x000fe200078e0010 */
[----:B0-----:R-:W-:-:S05]  /*7700*/  I2FP.F32.U32 R5, R15 ;  /* 0x0000000f00057245 */ /* 0x001fca0000201000 */
[----:B------:R-:W-:Y:S01]  /*7710*/  FMUL R21, R5, UR6 ;  /* 0x0000000605157c20 */ /* 0x000fe20008400000 */
[----:B------:R-:W-:-:S05]  /*7720*/  IMAD.MOV.U32 R5, RZ, RZ, R17 ;  /* 0x000000ffff057224 */ /* 0x000fca00078e0011 */
[----:B--2---:R-:W-:Y:S05]  /*7730*/  @!P0 BRA `(.L_x_175) ;  /* 0x0000000000288947 */ /* 0x004fea0003800000 */
[----:B------:R-:W-:Y:S02]  /*7740*/  ULDC UR6, c[0x0][0x634] ;  /* 0x00018d0000067ab9 */ /* 0x000fe40000000800 */
[----:B------:R-:W-:-:S05]  /*7750*/  IADD3 R5, P0, R16, UR6, RZ ;  /* 0x0000000610057c10 */ /* 0x000fca000ff1e0ff */
[----:B------:R-:W-:-:S04]  /*7760*/  IMAD.X R19, RZ, RZ, R17, P0 ;  /* 0x000000ffff137224 */ /* 0x000fc800000e0611 */
[----:B------:R-:W-:-:S04]  /*7770*/  IMAD.WIDE.U32 R6, R19, UR4, RZ ;  /* 0x0000000413067c25 */ /* 0x000fc8000f8e00ff */
[----:B------:R-:W-:-:S04]  /*7780*/  IMAD.WIDE.U32 R6, P0, R5, UR5, R6 ;  /* 0x0000000505067c25 */ /* 0x000fc8000f800006 */
[----:B------:R-:W-:-:S04]  /*7790*/  IMAD.WIDE.U32 R4, R5, UR4, RZ ;  /* 0x0000000405047c25 */ /* 0x000fc8000f8e00ff */
[----:B------:R-:W-:Y:S01]  /*77a0*/  IMAD.MOV.U32 R4, RZ, RZ, R7 ;  /* 0x000000ffff047224 */ /* 0x000fe200078e0007 */
[----:B------:R-:W-:Y:S01]  /*77b0*/  IADD3 RZ, P1, R5, R6, RZ ;  /* 0x0000000605ff7210 */ /* 0x000fe20007f3e0ff */
[----:B------:R-:W-:-:S04]  /*77c0*/  IMAD.X R5, RZ, RZ, RZ, P0 ;  /* 0x000000ffff057224 */ /* 0x000fc800000e06ff */
[----:B------:R-:W-:-:S08]  /*77d0*/  IMAD.WIDE.U32.X R4, R19, UR5, R4, P1 ;  /* 0x0000000513047c25 */ /* 0x000fd000088e0404 */
.L_x_175:
[--C-:B------:R-:W-:Y:S01]  /*77e0*/  SHF.R.U64 R14, R4, UR7, R5.reuse ;  /* 0x00000007040e7c19 */ /* 0x100fe20008001205 */
[----:B------:R-:W0:Y:S01]  /*77f0*/  F2I.U32.TRUNC.NTZ R21, R21 ;  /* 0x0000001500157305 */ /* 0x000e22000020f000 */
[----:B------:R-:W-:Y:S01]  /*7800*/  SHF.R.U32.HI R4, RZ, UR7, R5 ;  /* 0x00000007ff047c19 */ /* 0x000fe20008011605 */
[----:B------:R-:W-:Y:S01]  /*7810*/  ULDC.64 UR4, c[0x0][0x620] ;  /* 0x0001880000047ab9 */ /* 0x000fe20000000a00 */
[----:B------:R-:W-:Y:S01]  /*7820*/  IADD3 R7, P0, RZ, -R14, RZ ;  /* 0x8000000eff077210 */ /* 0x000fe20007f1e0ff */
[----:B------:R-:W-:Y:S01]  /*7830*/  ULDC.64 UR6, c[0x0][0x640] ;  /* 0x0001900000067ab9 */ /* 0x000fe20000000a00 */
[----:B------:R-:W2:Y:S03]  /*7840*/  LDC R22, c[0x0][0x148] ;  /* 0x00005200ff167b82 */ /* 0x000ea60000000800 */
[----:B------:R-:W-:Y:S01]  /*7850*/  IMAD.X R4, RZ, RZ, ~R4, P0 ;  /* 0x000000ffff047224 */ /* 0x000fe200000e0e04 */
[----:B------:R-:W-:-:S03]  /*7860*/  ISETP.NE.U32.AND P0, PT, RZ, UR6, PT ;  /* 0x00000006ff007c0c */ /* 0x000fc6000bf05070 */
[----:B------:R-:W-:Y:S01]  /*7870*/  IMAD R6, R4, UR4, RZ ;  /* 0x0000000404067c24 */ /* 0x000fe2000f8e02ff */
[----:B------:R-:W-:Y:S01]  /*7880*/  ISETP.NE.AND.EX P0, PT, RZ, UR7, PT, P0 ;  /* 0x00000007ff007c0c */ /* 0x000fe2000bf05300 */
[----:B------:R-:W-:Y:S01]  /*7890*/  IMAD.WIDE.U32 R4, R7, UR4, R16 ;  /* 0x0000000407047c25 */ /* 0x000fe2000f8e0010 */
[----:B------:R-:W-:-:S03]  /*78a0*/  ULDC UR4, c[0x0][0x618] ;  /* 0x0001860000047ab9 */ /* 0x000fc60000000800 */
[----:B------:R-:W-:Y:S01]  /*78b0*/  IMAD R7, R7, UR5, R6 ;  /* 0x0000000507077c24 */ /* 0x000fe2000f8e0206 */
[----:B------:R-:W-:Y:S01]  /*78c0*/  ULDC UR5, c[0x0][0x154] ;  /* 0x0000550000057ab9 */ /* 0x000fe20000000800 */
[----:B0-----:R-:W-:Y:S02]  /*78d0*/  IMAD.MOV R6, RZ, RZ, -R21 ;  /* 0x000000ffff067224 */ /* 0x001fe400078e0a15 */
[----:B------:R-:W-:Y:S02]  /*78e0*/  IMAD.IADD R5, R5, 0x1, R7 ;  /* 0x0000000105057824 */ /* 0x000fe400078e0207 */
[----:B-1----:R-:W-:Y:S01]  /*78f0*/  IMAD R15, R20, R6, R15 ;  /* 0x00000006140f7224 */ /* 0x002fe200078e020f */
[----:B------:R-:W-:Y:S02]  /*7900*/  I2FP.F32.U32 R6, R13 ;  /* 0x0000000d00067245 */ /* 0x000fe40000201000 */
[--C-:B------:R-:W-:Y:S02]  /*7910*/  SHF.R.U64 R19, R4, UR4, R5.reuse ;  /* 0x0000000404137c19 */ /* 0x100fe40008001205 */
[----:B------:R-:W-:Y:S01]  /*7920*/  SHF.R.U32.HI R4, RZ, UR4, R5 ;  /* 0x00000004ff047c19 */ /* 0x000fe20008011605 */
[----:B------:R-:W-:Y:S01]  /*7930*/  FMUL R6, R6, UR5 ;  /* 0x0000000506067c20 */ /* 0x000fe20008400000 */
[----:B------:R-:W-:-:S02]  /*7940*/  ULDC UR4, c[0x0][0x608] ;  /* 0x0001820000047ab9 */ /* 0x000fc40000000800 */
[--C-:B------:R-:W-:Y:S01]  /*7950*/  SHF.R.U64 R21, R19, UR4, R4.reuse ;  /* 0x0000000413157c19 */ /* 0x100fe20008001204 */
[----:B------:R0:W1:Y:S01]  /*7960*/  F2I.U32.TRUNC.NTZ R24, R6 ;  /* 0x0000000600187305 */ /* 0x000062000020f000 */
[----:B------:R-:W-:Y:S01]  /*7970*/  SHF.R.U32.HI R4, RZ, UR4, R4 ;  /* 0x00000004ff047c19 */ /* 0x000fe20008011604 */
[----:B------:R-:W-:-:S03]  /*7980*/  ULDC UR4, c[0x0][0x658] ;  /* 0x0001960000047ab9 */ /* 0x000fc60000000800 */
[--C-:B------:R-:W-:Y:S02]  /*7990*/  SHF.R.U64 R20, R21, UR4, R4.reuse ;  /* 0x0000000415147c19 */ /* 0x100fe40008001204 */
[----:B------:R-:W-:-:S03]  /*79a0*/  SHF.R.U32.HI R23, RZ, UR4, R4 ;  /* 0x00000004ff177c19 */ /* 0x000fc60008011604 */
[----:B------:R-:W-:Y:S02]  /*79b0*/  IMAD.MOV.U32 R4, RZ, RZ, R20 ;  /* 0x000000ffff047224 */ /* 0x000fe400078e0014 */
[----:B------:R-:W-:Y:S01]  /*79c0*/  IMAD.MOV.U32 R5, RZ, RZ, R23 ;  /* 0x000000ffff057224 */ /* 0x000fe200078e0017 */
[----:B0-----:R-:W-:Y:S06]  /*79d0*/  @!P0 BRA `(.L_x_176) ;  /* 0x0000000000288947 */ /* 0x001fec0003800000 */
        /* <DEDUP_REMOVED lines=10> */
.L_x_176:
[----:B------:R-:W-:Y:S01]  /*7a80*/  ISETP.NE.AND P0, PT, R2, 0x1, PT ;  /* 0x000000010200780c */ /* 0x000fe20003f05270 */
[----:B------:R-:W-:Y:S01]  /*7a90*/  ULDC UR4, c[0x0][0x648] ;  /* 0x0001920000047ab9 */ /* 0x000fe20000000800 */
[----:B------:R-:W-:Y:S01]  /*7aa0*/  LOP3.LUT R21, R21, UR21, RZ, 0xc0, !PT ;  /* 0x0000001515157c12 */ /* 0x000fe2000f8ec0ff */
[----:B-1----:R-:W-:Y:S01]  /*7ab0*/  IMAD.MOV R24, RZ, RZ, -R24 ;  /* 0x000000ffff187224 */ /* 0x002fe200078e0a18 */
[----:B------:R-:W-:Y:S01]  /*7ac0*/  SHF.R.U64 R4, R4, UR4, R5 ;  /* 0x0000000404047c19 */ /* 0x000fe20008001205 */
[----:B------:R-:W-:Y:S01]  /*7ad0*/  ULDC UR4, c[0x0][0x638] ;  /* 0x00018e0000047ab9 */ /* 0x000fe20000000800 */
[----:B------:R-:W-:Y:S01]  /*7ae0*/  LOP3.LUT R19, R19, UR13, RZ, 0xc0, !PT ;  /* 0x0000000d13137c12 */ /* 0x000fe2000f8ec0ff */
[----:B------:R-:W-:Y:S01]  /*7af0*/  ULDC UR5, c[0x0][0x610] ;  /* 0x0001840000057ab9 */ /* 0x000fe20000000800 */
[----:B------:R-:W-:Y:S02]  /*7b00*/  IMAD.MOV.U32 R6, RZ, RZ, R14 ;  /* 0x000000ffff067224 */ /* 0x000fe400078e000e */
[----:B------:R-:W-:-:S02]  /*7b10*/  IMAD.MOV R5, RZ, RZ, -R4 ;  /* 0x000000ffff057224 */ /* 0x000fc400078e0a04 */
[----:B------:R-:W-:Y:S02]  /*7b20*/  IMAD R4, R4, UR14, R21 ;  /* 0x0000000e04047c24 */ /* 0x000fe4000f8e0215 */
[----:B--2---:R-:W-:Y:S02]  /*7b30*/  @P0 IMAD R15, R22, R24, R13 ;  /* 0x00000018160f0224 */ /* 0x004fe400078e020d */
[----:B------:R-:W-:Y:S01]  /*7b40*/  IMAD R20, R5, UR4, R20 ;  /* 0x0000000405147c24 */ /* 0x000fe2000f8e0214 */
[----:B------:R-:W-:Y:S01]  /*7b50*/  ULDC UR4, c[0x0][0x600] ;  /* 0x0001800000047ab9 */ /* 0x000fe20000000800 */
[----:B------:R-:W-:Y:S02]  /*7b60*/  IMAD R15, R4, UR5, R15 ;  /* 0x00000005040f7c24 */ /* 0x000fe4000f8e020f */
[----:B------:R-:W-:Y:S02]  /*7b70*/  IMAD R20, R20, UR4, R19 ;  /* 0x0000000414147c24 */ /* 0x000fe4000f8e0213 */
[----:B------:R-:W-:-:S03]  /*7b80*/  IMAD.MOV.U32 R4, RZ, RZ, 0x1 ;  /* 0x00000001ff047424 */ /* 0x000fc600078e00ff */
[----:B------:R-:W-:Y:S02]  /*7b90*/  SEL R13, R20, R15, !P0 ;  /* 0x0000000f140d7207 */ /* 0x000fe40004000000 */
[----:B------:R-:W-:-:S07]  /*7ba0*/  SEL R19, R15, R20, !P0 ;  /* 0x000000140f137207 */ /* 0x000fce0004000000 */
.L_x_174:
[----:B------:R-:W-:Y:S05]  /*7bb0*/  BSYNC B1 ;  /* 0x0000000000017941 */ /* 0x000fea0003800000 */
.L_x_173:
[----:B------:R-:W-:-:S13]  /*7bc0*/  LOP3.LUT P0, RZ, R4, 0xff, RZ, 0xc0, !PT ;  /* 0x000000ff04ff7812 */ /* 0x000fda000780c0ff */
[----:B------:R-:W-:Y:S05]  /*7bd0*/  @P0 BRA `(.L_x_177) ;  /* 0xfffffff4000c0947 */ /* 0x000fea000383ffff */
[----:B------:R-:W-:Y:S05]  /*7be0*/  BSYNC B0 ;  /* 0x0000000000007941 */ /* 0x000fea0003800000 */
.L_x_166:
[----:B------:R-:W-:-:S03]  /*7bf0*/  UMOV UR4, 0xffffffff ;  /* 0xffffffff00047882 */ /* 0x000fc60000000000 */
[----:B------:R-:W-:Y:S05]  /*7c00*/  BRA.DIV UR4, `(.L_x_178) ;  /* 0x0000000604147947 */ /* 0x000fea000b800000 */
[----:B------:R-:W-:-:S13]  /*7c10*/  ELECT P6, URZ, PT ;  /* 0x00000000003f782f */ /* 0x000fda00038c0000 */
.L_x_192:
[----:B------:R-:W-:Y:S04]  /*7c20*/  BSSY B0, `(.L_x_179) ;  /* 0x000002b000007945 */ /* 0x000fe80003800000 */
[----:B------:R-:W-:Y:S05]  /*7c30*/  @!P6 BRA `(.L_x_180) ;  /* 0x0000000000a4e947 */ /* 0x000fea0003800000 */
[----:B------:R-:W-:-:S04]  /*7c40*/  LOP3.LUT R18, R18, 0x2, RZ, 0xfc, !PT ;  /* 0x0000000212127812 */ /* 0x000fc800078efcff */
[----:B------:R-:W-:-:S13]  /*7c50*/  ISETP.NE.AND P0, PT, R18, 0x3, PT ;  /* 0x000000031200780c */ /* 0x000fda0003f05270 */
[----:B------:R-:W-:Y:S05]  /*7c60*/  @!P0 BRA `(.L_x_181) ;  /* 0x0000000000048947 */ /* 0x000fea0003800000 */
[----:B------:R-:W-:Y:S01]  /*7c70*/  BPT.TRAP 0x1 ;  /* 0x000000040000795c */ /* 0x000fe20000300000 */
.L_x_181:
[----:B------:R-:W0:Y:S01]  /*7c80*/  S2R R3, SR_CgaCtaId ;  /* 0x0000000000037919 */ /* 0x000e220000008800 */
[----:B------:R-:W-:Y:S02]  /*7c90*/  MOV R0, 0x400 ;  /* 0x0000040000007802 */ /* 0x000fe40000000f00 */
[----:B------:R-:W-:Y:S02]  /*7ca0*/  SHF.L.U32 R2, R10, 0x1f, RZ ;  /* 0x0000001f0a027819 */ /* 0x000fe400000006ff */
[----:B0-----:R-:W-:-:S05]  /*7cb0*/  LEA R0, R3, R0, 0x18 ;  /* 0x0000000003007211 */ /* 0x001fca00078ec0ff */
[----:B------:R-:W-:-:S04]  /*7cc0*/  VIADD R0, R0, 0x20 ;  /* 0x0000002000007836 */ /* 0x000fc80000000000 */
[C---:B------:R-:W-:Y:S02]  /*7cd0*/  IMAD R5, R9.reuse, 0x8, R0 ;  /* 0x0000000809057824 */ /* 0x040fe400078e0200 */
[----:B------:R-:W-:Y:S02]  /*7ce0*/  VIADD R9, R9, 0x1 ;  /* 0x0000000109097836 */ /* 0x000fe40000000000 */
[----:B------:R-:W0:Y:S03]  /*7cf0*/  SYNCS.PHASECHK.TRANS64.TRYWAIT P0, [R5+URZ], R2 ;  /* 0x00000002050075a7 */ /* 0x000e26000800017f */
[----:B------:R-:W-:-:S04]  /*7d00*/  ISETP.NE.AND P1, PT, R9, 0x4, PT ;  /* 0x000000040900780c */ /* 0x000fc80003f25270 */
[----:B------:R-:W-:Y:S02]  /*7d10*/  SEL R3, RZ, 0x1, P1 ;  /* 0x00000001ff037807 */ /* 0x000fe40000800000 */
[----:B------:R-:W-:Y:S02]  /*7d20*/  SEL R9, R9, RZ, P1 ;  /* 0x000000ff09097207 */ /* 0x000fe40000800000 */
[----:B------:R-:W-:-:S03]  /*7d30*/  LOP3.LUT R10, R10, R3, RZ, 0x3c, !PT ;  /* 0x000000030a0a7212 */ /* 0x000fc600078e3cff */
[----:B------:R-:W-:Y:S01]  /*7d40*/  IMAD R7, R9, 0x8, R0 ;  /* 0x0000000809077824 */ /* 0x000fe200078e0200 */
[----:B------:R-:W-:Y:S01]  /*7d50*/  SHF.L.U32 R4, R10, 0x1f, RZ ;  /* 0x0000001f0a047819 */ /* 0x000fe200000006ff */
[----:B0-----:R-:W-:Y:S06]  /*7d60*/  @!P0 BRA `(.L_x_182) ;  /* 0x0000000000dc8947 */ /* 0x001fec0003800000 */
.L_x_193:
[----:B------:R-:W1:Y:S01]  /*7d70*/  SYNCS.PHASECHK.TRANS64.TRYWAIT P0, [R7+URZ], R4 ;  /* 0x00000004070075a7 */ /* 0x000e62000800017f */
[----:B0-----:R-:W-:-:S05]  /*7d80*/  VIADD R2, R9, 0x1 ;  /* 0x0000000109027836 */ /* 0x001fca0000000000 */
[----:B------:R-:W-:-:S04]  /*7d90*/  ISETP.NE.AND P1, PT, R2, 0x4, PT ;  /* 0x000000040200780c */ /* 0x000fc80003f25270 */
[----:B------:R-:W-:Y:S02]  /*7da0*/  SEL R3, RZ, 0x1, P1 ;  /* 0x00000001ff037807 */ /* 0x000fe40000800000 */
[----:B------:R-:W-:Y:S02]  /*7db0*/  SEL R9, R2, RZ, P1 ;  /* 0x000000ff02097207 */ /* 0x000fe40000800000 */
[----:B------:R-:W-:-:S03]  /*7dc0*/  LOP3.LUT R11, R10, R3, RZ, 0x3c, !PT ;  /* 0x000000030a0b7212 */ /* 0x000fc600078e3cff */
[----:B------:R-:W-:Y:S01]  /*7dd0*/  IMAD R6, R9, 0x8, R0 ;  /* 0x0000000809067824 */ /* 0x000fe200078e0200 */
[----:B------:R-:W-:Y:S01]  /*7de0*/  SHF.L.U32 R5, R11, 0x1f, RZ ;  /* 0x0000001f0b057819 */ /* 0x000fe200000006ff */
[----:B-1----:R-:W-:Y:S06]  /*7df0*/  @!P0 BRA `(.L_x_183) ;  /* 0x0000000000cc8947 */ /* 0x002fec0003800000 */
.L_x_194:
[----:B------:R-:W1:Y:S01]  /*7e00*/  SYNCS.PHASECHK.TRANS64.TRYWAIT P0, [R6+URZ], R5 ;  /* 0x00000005060075a7 */ /* 0x000e62000800017f */
[----:B------:R-:W-:-:S05]  /*7e10*/  VIADD R2, R9, 0x1 ;  /* 0x0000000109027836 */ /* 0x000fca0000000000 */
[----:B------:R-:W-:-:S04]  /*7e20*/  ISETP.NE.AND P1, PT, R2, 0x4, PT ;  /* 0x000000040200780c */ /* 0x000fc80003f25270 */
[----:B0-----:R-:W-:Y:S02]  /*7e30*/  SEL R4, RZ, 0x1, P1 ;  /* 0x00000001ff047807 */ /* 0x001fe40000800000 */
[----:B------:R-:W-:Y:S02]  /*7e40*/  SEL R3, R2, RZ, P1 ;  /* 0x000000ff02037207 */ /* 0x000fe40000800000 */
[----:B------:R-:W-:Y:S01]  /*7e50*/  LOP3.LUT R4, R11, R4, RZ, 0x3c, !PT ;  /* 0x000000040b047212 */ /* 0x000fe200078e3cff */
[----:B-1----:R-:W-:Y:S06]  /*7e60*/  @!P0 BRA `(.L_x_184) ;  /* 0x0000000000c48947 */ /* 0x002fec0003800000 */
.L_x_195:
[----:B------:R-:W-:Y:S01]  /*7e70*/  IMAD R3, R3, 0x8, R0 ;  /* 0x0000000803037824 */ /* 0x000fe200078e0200 */
[----:B------:R-:W-:-:S07]  /*7e80*/  SHF.L.U32 R0, R4, 0x1f, RZ ;  /* 0x0000001f04007819 */ /* 0x000fce00000006ff */
.L_x_185:
[----:B-1----:R1:W2:Y:S02]  /*7e90*/  SYNCS.PHASECHK.TRANS64.TRYWAIT P0, [R3+URZ], R0 ;  /* 0x00000000030075a7 */ /* 0x0022a4000800017f */
[----:B--2---:R-:W-:Y:S05]  /*7ea0*/  @!P0 NANOSLEEP.SYNCS 0x989680 ;  /* 0x009896800000895d */ /* 0x004fea0003900000 */
[----:B------:R-:W2:Y:S02]  /*7eb0*/  @!P0 SYNCS.PHASECHK.TRANS64 P0, [R3+URZ], R0 ;  /* 0x00000000030085a7 */ /* 0x000ea4000800007f */
[----:B--2---:R-:W-:Y:S05]  /*7ec0*/  @!P0 BRA `(.L_x_185) ;  /* 0xfffffffc00f08947 */ /* 0x004fea000383ffff */
.L_x_180:
[----:B------:R-:W-:Y:S05]  /*7ed0*/  BSYNC B0 ;  /* 0x0000000000007941 */ /* 0x000fea0003800000 */
.L_x_179:
[----:B------:R-:W-:Y:S05]  /*7ee0*/  EXIT ;  /* 0x000000000000794d */ /* 0x000fea0003800000 */
.L_x_21:
[----:B-1----:R1:W2:Y:S02]  /*7ef0*/  SYNCS.PHASECHK.TRANS64.TRYWAIT P1, [R3+URZ], R0 ;  /* 0x00000000030075a7 */ /* 0x0022a4000802017f */
[----:B--2---:R-:W-:Y:S05]  /*7f00*/  @!P1 NANOSLEEP.SYNCS 0x989680 ;  /* 0x009896800000995d */ /* 0x004fea0003900000 */
[----:B------:R-:W2:Y:S02]  /*7f10*/  @!P1 SYNCS.PHASECHK.TRANS64 P1, [R3+URZ], R0 ;  /* 0x00000000030095a7 */ /* 0x000ea4000802007f */
[----:B--2---:R-:W-:Y:S05]  /*7f20*/  @!P1 BRA `(.L_x_21) ;  /* 0xfffffffc00f09947 */ /* 0x004fea000383ffff */
[----:B------:R-:W-:Y:S05]  /*7f30*/  BRA `(.L_x_20) ;  /* 0xffffff9800187947 */ /* 0x000fea000383ffff */
.L_x_26:
[----:B-1----:R1:W2:Y:S02]  /*7f40*/  SYNCS.PHASECHK.TRANS64.TRYWAIT P1, [R5+URZ], R4 ;  /* 0x00000004050075a7 */ /* 0x0022a4000802017f */
[----:B--2---:R-:W-:Y:S05]  /*7f50*/  @!P1 NANOSLEEP.SYNCS 0x989680 ;  /* 0x009896800000995d */ /* 0x004fea0003900000 */
[----:B------:R-:W2:Y:S02]  /*7f60*/  @!P1 SYNCS.PHASECHK.TRANS64 P1, [R5+URZ], R4 ;  /* 0x00000004050095a7 */ /* 0x000ea4000802007f */
[----:B--2---:R-:W-:Y:S05]  /*7f70*/  @!P1 BRA `(.L_x_26) ;  /* 0xfffffffc00f09947 */ /* 0x004fea000383ffff */
[----:B------:R-:W-:Y:S05]  /*7f80*/  BRA `(.L_x_25) ;  /* 0xffffff9800f47947 */ /* 0x000fea000383ffff */
.L_x_167:
[----:B------:R-:W-:Y:S01]  /*7f90*/  BSSY B1, `(.L_x_186) ;  /* 0x0000006000017945 */ /* 0x000fe20003800000 */
[----:B------:R-:W-:-:S07]  /*7fa0*/  IMAD.MOV.U32 R15, RZ, RZ, -0x1 ;  /* 0xffffffffff0f7424 */ /* 0x000fce00078e00ff */
[----:B------:R-:W-:Y:S05]  /*7fb0*/  WARPSYNC.COLLECTIVE R15, `(.L_x_187) ;  /* 0x000000000f0c7348 */ /* 0x000fea0003c00000 */
[----:B------:R-:W-:Y:S02]  /*7fc0*/  ELECT P6, UR62, PT ;  /* 0x00000000003e782f */ /* 0x000fe400038c0000 */
[----:B------:R-:W-:Y:S01]  /*7fd0*/  MOV R14, UR62 ;  /* 0x0000003e000e7c02 */ /* 0x000fe20008000f00 */
[----:B------:R-:W-:Y:S10]  /*7fe0*/  ENDCOLLECTIVE ;  /* 0x000000000000791b */ /* 0x000ff40003800000 */
.L_x_187:
[----:B------:R-:W-:Y:S05]  /*7ff0*/  BSYNC B1 ;  /* 0x0000000000017941 */ /* 0x000fea0003800000 */
.L_x_186:
[----:B------:R-:W-:Y:S05]  /*8000*/  BRA `(.L_x_188) ;  /* 0xfffffff0000c7947 */ /* 0x000fea000383ffff */
.L_x_170:
[----:B-1----:R1:W2:Y:S02]  /*8010*/  SYNCS.PHASECHK.TRANS64.TRYWAIT P0, [R20+URZ+0x20], R13 ;  /* 0x0000200d140075a7 */ /* 0x0022a4000800017f */
[----:B--2---:R-:W-:Y:S05]  /*8020*/  @!P0 NANOSLEEP.SYNCS 0x989680 ;  /* 0x009896800000895d */ /* 0x004fea0003900000 */
[----:B------:R-:W2:Y:S02]  /*8030*/  @!P0 SYNCS.PHASECHK.TRANS64 P0, [R20+URZ+0x20], R13 ;  /* 0x0000200d140085a7 */ /* 0x000ea4000800007f */
[----:B--2---:R-:W-:Y:S05]  /*8040*/  @!P0 BRA `(.L_x_170) ;  /* 0xfffffffc00f08947 */ /* 0x004fea000383ffff */
[----:B------:R-:W-:Y:S05]  /*8050*/  BRA `(.L_x_189) ;  /* 0xfffffff000507947 */ /* 0x000fea000383ffff */
.L_x_178:
[----:B------:R-:W-:Y:S01]  /*8060*/  BSSY B0, `(.L_x_190) ;  /* 0x0000006000007945 */ /* 0x000fe20003800000 */
[----:B------:R-:W-:-:S07]  /*8070*/  IMAD.MOV.U32 R15, RZ, RZ, -0x1 ;  /* 0xffffffffff0f7424 */ /* 0x000fce00078e00ff */
[----:B------:R-:W-:Y:S05]  /*8080*/  WARPSYNC.COLLECTIVE R15, `(.L_x_191) ;  /* 0x000000000f0c7348 */ /* 0x000fea0003c00000 */
[----:B------:R-:W-:Y:S02]  /*8090*/  ELECT P6, UR62, PT ;  /* 0x00000000003e782f */ /* 0x000fe400038c0000 */
[----:B------:R-:W-:Y:S01]  /*80a0*/  MOV R14, UR62 ;  /* 0x0000003e000e7c02 */ /* 0x000fe20008000f00 */
[----:B------:R-:W-:Y:S10]  /*80b0*/  ENDCOLLECTIVE ;  /* 0x000000000000791b */ /* 0x000ff40003800000 */
.L_x_191:
[----:B------:R-:W-:Y:S05]  /*80c0*/  BSYNC B0 ;  /* 0x0000000000007941 */ /* 0x000fea0003800000 */
.L_x_190:
[----:B------:R-:W-:Y:S05]  /*80d0*/  BRA `(.L_x_192) ;  /* 0xfffffff800d07947 */ /* 0x000fea000383ffff */
.L_x_182:
[----:B0-----:R0:W1:Y:S02]  /*80e0*/  SYNCS.PHASECHK.TRANS64.TRYWAIT P0, [R5+URZ], R2 ;  /* 0x00000002050075a7 */ /* 0x001064000800017f */
[----:B-1----:R-:W-:Y:S05]  /*80f0*/  @!P0 NANOSLEEP.SYNCS 0x989680 ;  /* 0x009896800000895d */ /* 0x002fea0003900000 */
[----:B------:R-:W1:Y:S02]  /*8100*/  @!P0 SYNCS.PHASECHK.TRANS64 P0, [R5+URZ], R2 ;  /* 0x00000002050085a7 */ /* 0x000e64000800007f */
[----:B-1----:R-:W-:Y:S05]  /*8110*/  @!P0 BRA `(.L_x_182) ;  /* 0xfffffffc00f08947 */ /* 0x002fea000383ffff */
[----:B------:R-:W-:Y:S05]  /*8120*/  BRA `(.L_x_193) ;  /* 0xfffffffc00107947 */ /* 0x000fea000383ffff */
.L_x_183:
[----:B0-----:R0:W1:Y:S02]  /*8130*/  SYNCS.PHASECHK.TRANS64.TRYWAIT P0, [R7+URZ], R4 ;  /* 0x00000004070075a7 */ /* 0x001064000800017f */
[----:B-1----:R-:W-:Y:S05]  /*8140*/  @!P0 NANOSLEEP.SYNCS 0x989680 ;  /* 0x009896800000895d */ /* 0x002fea0003900000 */
[----:B------:R-:W1:Y:S02]  /*8150*/  @!P0 SYNCS.PHASECHK.TRANS64 P0, [R7+URZ], R4 ;  /* 0x00000004070085a7 */ /* 0x000e64000800007f */
[----:B-1----:R-:W-:Y:S05]  /*8160*/  @!P0 BRA `(.L_x_183) ;  /* 0xfffffffc00f08947 */ /* 0x002fea000383ffff */
[----:B------:R-:W-:Y:S05]  /*8170*/  BRA `(.L_x_194) ;  /* 0xfffffffc00207947 */ /* 0x000fea000383ffff */
.L_x_184:
[----:B0-----:R0:W1:Y:S02]  /*8180*/  SYNCS.PHASECHK.TRANS64.TRYWAIT P0, [R6+URZ], R5 ;  /* 0x00000005060075a7 */ /* 0x001064000800017f */
[----:B-1----:R-:W-:Y:S05]  /*8190*/  @!P0 NANOSLEEP.SYNCS 0x989680 ;  /* 0x009896800000895d */ /* 0x002fea0003900000 */
[----:B------:R-:W1:Y:S02]  /*81a0*/  @!P0 SYNCS.PHASECHK.TRANS64 P0, [R6+URZ], R5 ;  /* 0x00000005060085a7 */ /* 0x000e64000800007f */
[----:B-1----:R-:W-:Y:S05]  /*81b0*/  @!P0 BRA `(.L_x_184) ;  /* 0xfffffffc00f08947 */ /* 0x002fea000383ffff */
[----:B------:R-:W-:Y:S05]  /*81c0*/  BRA `(.L_x_195) ;  /* 0xfffffffc00287947 */ /* 0x000fea000383ffff */
.L_x_196:
[----:B------:R-:W-:-:S00]  /*81d0*/  BRA `(.L_x_196) ;  /* 0xfffffffc00fc7947 */ /* 0x000fc0000383ffff */
[----:B------:R-:W-:-:S00]  /*81e0*/  NOP ;  /* 0x0000000000007918 */ /* 0x000fc00000000000 */
        /* <DEDUP_REMOVED lines=9> */
.L_x_197:


//--------------------- .nv.global.init           --------------------------
	.section	.nv.global.init,"aw",@progbits
.nv.global.init:
	.type		$str$22,@object
	.size		$str$22,($str$23 - $str$22)
$str$22:
        /*0000*/ 	.byte	0x6b, 0x5f, 0x74, 0x69, 0x6c, 0x65, 0x5f, 0x63, 0x6f, 0x75, 0x6e, 0x74, 0x20, 0x3e, 0x3d, 0x20
        /*0010*/ 	.byte	0x31, 0x00
	.type		$str$23,@object
	.size		$str$23,(__unnamed_1 - $str$23)
$str$23:
        /*0012*/ 	.byte	0x2f, 0x74, 0x6d, 0x70, 0x2f, 0x63, 0x75, 0x74, 0x6c, 0x61, 0x73, 0x73, 0x5f, 0x73, 0x77, 0x65
        /*0022*/ 	.byte	0x65, 0x70, 0x5f, 0x73, 0x72, 0x63, 0x2f, 0x69, 0x6e, 0x63, 0x6c, 0x75, 0x64, 0x65, 0x2f, 0x63
        /*0032*/ 	.byte	0x75, 0x74, 0x6c, 0x61, 0x73, 0x73, 0x2f, 0x67, 0x65, 0x6d, 0x6d, 0x2f, 0x63, 0x6f, 0x6c, 0x6c
        /*0042*/ 	.byte	0x65, 0x63, 0x74, 0x69, 0x76, 0x65, 0x2f, 0x73, 0x6d, 0x39, 0x30, 0x5f, 0x6d, 0x6d, 0x61, 0x5f
        /*0052*/ 	.byte	0x74, 0x6d, 0x61, 0x5f, 0x67, 0x6d, 0x6d, 0x61, 0x5f, 0x73, 0x73, 0x5f, 0x77, 0x61, 0x72, 0x70
        /*0062*/ 	.byte	0x73, 0x70, 0x65, 0x63, 0x69, 0x61, 0x6c, 0x69, 0x7a, 0x65, 0x64, 0x2e, 0x68, 0x70, 0x70, 0x00
	.type		__unnamed_1,@object
	.size		__unnamed_1,(.L_0 - __unnamed_1)
__unnamed_1:
        /*0072*/ 	.byte	0x76, 0x6f, 0x69, 0x64, 0x20, 0x63, 0x75, 0x74, 0x6c, 0x61, 0x73, 0x73, 0x3a, 0x3a, 0x67, 0x65
        /* <DEDUP_REMOVED lines=181> */
.L_0:


//--------------------- .nv.shared._ZN7cutlass13device_kernelINS_4gemm6kernel13GemmUniversalIN4cute5tupleIJiiiiEEENS1_10collective13CollectiveMmaINS1_34MainloopSm90TmaGmmaWarpSpecializedILi4ENS5_IJNS4_1CILi2EEENSA_ILi4EEENSA_ILi1EEEEEENS1_35KernelTmaWarpSpecializedCooperativeEEENS5_IJNSA_ILi128EEESH_NSA_ILi64EEEEEENS_6half_tENS5_IJSD_llEEESK_NS5_IJlSD_lEEENS4_8TiledMMAINS4_8MMA_AtomIJNS4_4SM904GMMA26MMA_64x128x16_F32F16F16_SSILNSQ_5MajorE1ELSS_0ELNSQ_7ScaleInE1ELST_1EEEEEENS4_6LayoutINS5_IJSB_SD_SD_EEENS5_IJSD_NSA_ILi0EEESY_EEEEENS5_IJNS4_10UnderscoreES11_S11_EEEEENS4_23SM90_TMA_LOAD_MULTICASTENS4_14ComposedLayoutINS4_7SwizzleILi3ELi4ELi3EEENS4_18smem_ptr_flag_bitsILi16EEENSW_INS5_IJSI_NSA_ILi8EEEEEENS5_IJSD_SI_EEEEEEEvNS4_8identityES14_NS15_IS17_S19_NSW_INS5_IJS1A_SI_EEENS5_IJSI_SD_EEEEEEEvS1F_EENS_8epilogue10collective6detail29Sm90TmaWarpSpecializedAdapterINS1M_15DefaultEpilogueISK_SM_SM_NS1L_6thread17LinearCombinationISK_Li1EffLNS1Q_9ScaleType4KindE0ELNS_15FloatRoundStyleE2ESK_EENS1_15EpilogueDefaultEEEEEvvEEEEvNT_6ParamsE --------------------------
	.section	.nv.shared._ZN7cutlass13device_kernelINS_4gemm6kernel13GemmUniversalIN4cute5tupleIJiiiiEEENS1_10collective13CollectiveMmaINS1_34MainloopSm90TmaGmmaWarpSpecializedILi4ENS5_IJNS4_1CILi2EEENSA_ILi4EEENSA_ILi1EEEEEENS1_35KernelTmaWarpSpecializedCooperativeEEENS5_IJNSA_ILi128EEESH_NSA_ILi64EEEEEENS_6half_tENS5_IJSD_llEEESK_NS5_IJlSD_lEEENS4_8TiledMMAINS4_8MMA_AtomIJNS4_4SM904GMMA26MMA_64x128x16_F32F16F16_SSILNSQ_5MajorE1ELSS_0ELNSQ_7ScaleInE1ELST_1EEEEEENS4_6LayoutINS5_IJSB_SD_SD_EEENS5_IJSD_NSA_ILi0EEESY_EEEEENS5_IJNS4_10UnderscoreES11_S11_EEEEENS4_23SM90_TMA_LOAD_MULTICASTENS4_14ComposedLayoutINS4_7SwizzleILi3ELi4ELi3EEENS4_18smem_ptr_flag_bitsILi16EEENSW_INS5_IJSI_NSA_ILi8EEEEEENS5_IJSD_SI_EEEEEEEvNS4_8identityES14_NS15_IS17_S19_NSW_INS5_IJS1A_SI_EEENS5_IJSI_SD_EEEEEEEvS1F_EENS_8epilogue10collective6detail29Sm90TmaWarpSpecializedAdapterINS1M_15DefaultEpilogueISK_SM_SM_NS1L_6thread17LinearCombinationISK_Li1EffLNS1Q_9ScaleType4KindE0ELNS_15FloatRoundStyleE2ESK_EENS1_15EpilogueDefaultEEEEEvvEEEEvNT_6ParamsE,"aw",@nobits
	.sectionflags	@""
	.align	16
	.zero		1024


//--------------------- .nv.shared.reserved.0     --------------------------
	.section	.nv.shared.reserved.0,"aw",@nobits
	.weak		__nv_reservedSMEM_offset_0_alias
	.size		__nv_reservedSMEM_offset_0_alias, 0, 0
	.other		__nv_reservedSMEM_offset_0_alias,@"STO_CUDA_RESERVED_SHARED STV_DEFAULT"
__nv_reservedSMEM_offset_0_alias:
	.zero		0


//--------------------- .nv.global                --------------------------
	.section	.nv.global,"aw",@nobits
.nv.global:
	.type		_ZN40_INTERNAL_2b28499b_4_k_cu_5e9cedb7_268414cute1_E,@object
	.size		_ZN40_INTERNAL_2b28499b_4_k_cu_5e9cedb7_268414cute1_E,(_ZN40_INTERNAL_2b28499b_4_k_cu_5e9cedb7_268414cuda3std3__45__cpo6cbeginE - _ZN40_INTERNAL_2b28499b_4_k_cu_5e9cedb7_268414cute1_E)
_ZN40_INTERNAL_2b28499b_4_k_cu_5e9cedb7_268414cute1_E:
	.zero		1
	.type		_ZN40_INTERNAL_2b28499b_4_k_cu_5e9cedb7_268414cuda3std3__45__cpo6cbeginE,@object
	.size		_ZN40_INTERNAL_2b28499b_4_k_cu_5e9cedb7_268414cuda3std3__45__cpo6cbeginE,(_ZN40_INTERNAL_2b28499b_4_k_cu_5e9cedb7_268414cuda3std3__48in_placeE - _ZN40_INTERNAL_2b28499b_4_k_cu_5e9cedb7_268414cuda3std3__45__cpo6cbeginE)
_ZN40_INTERNAL_2b28499b_4_k_cu_5e9cedb7_268414cuda3std3__45__cpo6cbeginE:
	.zero		1
	.type		_ZN40_INTERNAL_2b28499b_4_k_cu_5e9cedb7_268414cuda3std3__48in_placeE,@object
	.size		_ZN40_INTERNAL_2b28499b_4_k_cu_5e9cedb7_268414cuda3std3__48in_placeE,(_ZN40_INTERNAL_2b28499b_4_k_cu_5e9cedb7_268414cuda3std6ranges3__45__cpo9iter_moveE - _ZN40_INTERNAL_2b28499b_4_k_cu_5e9cedb7_268414cuda3std3__48in_placeE)
_ZN40_INTERNAL_2b28499b_4_k_cu_5e9cedb7_268414cuda3std3__48in_placeE:
	.zero		1
	.type		_ZN40_INTERNAL_2b28499b_4_k_cu_5e9cedb7_268414cuda3std6ranges3__45__cpo9iter_moveE,@object
	.size		_ZN40_INTERNAL_2b28499b_4_k_cu_5e9cedb7_268414cuda3std6ranges3__45__cpo9iter_moveE,(_ZN40_INTERNAL_2b28499b_4_k_cu_5e9cedb7_268414cuda3std3__45__cpo5beginE - _ZN40_INTERNAL_2b28499b_4_k_cu_5e9cedb7_268414cuda3std6ranges3__45__cpo9iter_moveE)
_ZN40_INTERNAL_2b28499b_4_k_cu_5e9cedb7_268414cuda3std6ranges3__45__cpo9iter_moveE:
	.zero		1
	.type		_ZN40_INTERNAL_2b28499b_4_k_cu_5e9cedb7_268414cuda3std3__45__cpo5beginE,@object
	.size		_ZN40_INTERNAL_2b28499b_4_k_cu_5e9cedb7_268414cuda3std3__45__cpo5beginE,(_ZN40_INTERNAL_2b28499b_4_k_cu_5e9cedb7_268414cuda3std3__442_GLOBAL__N__2b28499b_4_k_cu_5e9cedb7_268416ignoreE - _ZN40_INTERNAL_2b28499b_4_k_cu_5e9cedb7_268414cuda3std3__45__cpo5beginE)
_ZN40_INTERNAL_2b28499b_4_k_cu_5e9cedb7_268414cuda3std3__45__cpo5beginE:
	.zero		1
	.type		_ZN40_INTERNAL_2b28499b_4_k_cu_5e9cedb7_268414cuda3std3__442_GLOBAL__N__2b28499b_4_k_cu_5e9cedb7_268416ignoreE,@object
	.size		_ZN40_INTERNAL_2b28499b_4_k_cu_5e9cedb7_268414cuda3std3__442_GLOBAL__N__2b28499b_4_k_cu_5e9cedb7_268416ignoreE,(_ZN40_INTERNAL_2b28499b_4_k_cu_5e9cedb7_268414cute7productE - _ZN40_INTERNAL_2b28499b_4_k_cu_5e9cedb7_268414cuda3std3__442_GLOBAL__N__2b28499b_4_k_cu_5e9cedb7_268416ignoreE)
_ZN40_INTERNAL_2b28499b_4_k_cu_5e9cedb7_268414cuda3std3__442_GLOBAL__N__2b28499b_4_k_cu_5e9cedb7_268416ignoreE:
	.zero		1
	.type		_ZN40_INTERNAL_2b28499b_4_k_cu_5e9cedb7_268414cute7productE,@object
	.size		_ZN40_INTERNAL_2b28499b_4_k_cu_5e9cedb7_268414cute7productE,(_ZN40_INTERNAL_2b28499b_4_k_cu_5e9cedb7_268414cuda3std3__45__cpo3endE - _ZN40_INTERNAL_2b28499b_4_k_cu_5e9cedb7_268414cute7productE)
_ZN40_INTERNAL_2b28499b_4_k_cu_5e9cedb7_268414cute7productE:
	.zero		1
	.type		_ZN40_INTERNAL_2b28499b_4_k_cu_5e9cedb7_268414cuda3std3__45__cpo3endE,@object
	.size		_ZN40_INTERNAL_2b28499b_4_k_cu_5e9cedb7_268414cuda3std3__45__cpo3endE,(_ZN40_INTERNAL_2b28499b_4_k_cu_5e9cedb7_268414cuda3std3__419piecewise_constructE - _ZN40_INTERNAL_2b28499b_4_k_cu_5e9cedb7_268414cuda3std3__45__cpo3endE)
_ZN40_INTERNAL_2b28499b_4_k_cu_5e9cedb7_268414cuda3std3__45__cpo3endE:
	.zero		1
	.type		_ZN40_INTERNAL_2b28499b_4_k_cu_5e9cedb7_268414cuda3std3__419piecewise_constructE,@object
	.size		_ZN40_INTERNAL_2b28499b_4_k_cu_5e9cedb7_268414cuda3std3__419piecewise_constructE,(_ZN40_INTERNAL_2b28499b_4_k_cu_5e9cedb7_268414cuda3std3__45__cpo4cendE - _ZN40_INTERNAL_2b28499b_4_k_cu_5e9cedb7_268414cuda3std3__419piecewise_constructE)
_ZN40_INTERNAL_2b28499b_4_k_cu_5e9cedb7_268414cuda3std3__419piecewise_constructE:
	.zero		1
	.type		_ZN40_INTERNAL_2b28499b_4_k_cu_5e9cedb7_268414cuda3std3__45__cpo4cendE,@object
	.size		_ZN40_INTERNAL_2b28499b_4_k_cu_5e9cedb7_268414cuda3std3__45__cpo4cendE,(_ZN40_INTERNAL_2b28499b_4_k_cu_5e9cedb7_268414cuda3std6ranges3__45__cpo4swapE - _ZN40_INTERNAL_2b28499b_4_k_cu_5e9cedb7_268414cuda3std3__45__cpo4cendE)
_ZN40_INTERNAL_2b28499b_4_k_cu_5e9cedb7_268414cuda3std3__45__cpo4cendE:
	.zero		1
	.type		_ZN40_INTERNAL_2b28499b_4_k_cu_5e9cedb7_268414cuda3std6ranges3__45__cpo4swapE,@object
	.size		_ZN40_INTERNAL_2b28499b_4_k_cu_5e9cedb7_268414cuda3std6ranges3__45__cpo4swapE,(.L_8 - _ZN40_INTERNAL_2b28499b_4_k_cu_5e9cedb7_268414cuda3std6ranges3__45__cpo4swapE)
_ZN40_INTERNAL_2b28499b_4_k_cu_5e9cedb7_268414cuda3std6ranges3__45__cpo4swapE:
	.zero		1
.L_8:


//--------------------- .nv.constant0._ZN7cutlass13device_kernelINS_4gemm6kernel13GemmUniversalIN4cute5tupleIJiiiiEEENS1_10collective13CollectiveMmaINS1_34MainloopSm90TmaGmmaWarpSpecializedILi4ENS5_IJNS4_1CILi2EEENSA_ILi4EEENSA_ILi1EEEEEENS1_35KernelTmaWarpSpecializedCooperativeEEENS5_IJNSA_ILi128EEESH_NSA_ILi64EEEEEENS_6half_tENS5_IJSD_llEEESK_NS5_IJlSD_lEEENS4_8TiledMMAINS4_8MMA_AtomIJNS4_4SM904GMMA26MMA_64x128x16_F32F16F16_SSILNSQ_5MajorE1ELSS_0ELNSQ_7ScaleInE1ELST_1EEEEEENS4_6LayoutINS5_IJSB_SD_SD_EEENS5_IJSD_NSA_ILi0EEESY_EEEEENS5_IJNS4_10UnderscoreES11_S11_EEEEENS4_23SM90_TMA_LOAD_MULTICASTENS4_14ComposedLayoutINS4_7SwizzleILi3ELi4ELi3EEENS4_18smem_ptr_flag_bitsILi16EEENSW_INS5_IJSI_NSA_ILi8EEEEEENS5_IJSD_SI_EEEEEEEvNS4_8identityES14_NS15_IS17_S19_NSW_INS5_IJS1A_SI_EEENS5_IJSI_SD_EEEEEEEvS1F_EENS_8epilogue10collective6detail29Sm90TmaWarpSpecializedAdapterINS1M_15DefaultEpilogueISK_SM_SM_NS1L_6thread17LinearCombinationISK_Li1EffLNS1Q_9ScaleType4KindE0ELNS_15FloatRoundStyleE2ESK_EENS1_15EpilogueDefaultEEEEEvvEEEEvNT_6ParamsE --------------------------
	.section	.nv.constant0._ZN7cutlass13device_kernelINS_4gemm6kernel13GemmUniversalIN4cute5tupleIJiiiiEEENS1_10collective13CollectiveMmaINS1_34MainloopSm90TmaGmmaWarpSpecializedILi4ENS5_IJNS4_1CILi2EEENSA_ILi4EEENSA_ILi1EEEEEENS1_35KernelTmaWarpSpecializedCooperativeEEENS5_IJNSA_ILi128EEESH_NSA_ILi64EEEEEENS_6half_tENS5_IJSD_llEEESK_NS5_IJlSD_lEEENS4_8TiledMMAINS4_8MMA_AtomIJNS4_4SM904GMMA26MMA_64x128x16_F32F16F16_SSILNSQ_5MajorE1ELSS_0ELNSQ_7ScaleInE1ELST_1EEEEEENS4_6LayoutINS5_IJSB_SD_SD_EEENS5_IJSD_NSA_ILi0EEESY_EEEEENS5_IJNS4_10UnderscoreES11_S11_EEEEENS4_23SM90_TMA_LOAD_MULTICASTENS4_14ComposedLayoutINS4_7SwizzleILi3ELi4ELi3EEENS4_18smem_ptr_flag_bitsILi16EEENSW_INS5_IJSI_NSA_ILi8EEEEEENS5_IJSD_SI_EEEEEEEvNS4_8identityES14_NS15_IS17_S19_NSW_INS5_IJS1A_SI_EEENS5_IJSI_SD_EEEEEEEvS1F_EENS_8epilogue10collective6detail29Sm90TmaWarpSpecializedAdapterINS1M_15DefaultEpilogueISK_SM_SM_NS1L_6thread17LinearCombinationISK_Li1EffLNS1Q_9ScaleType4KindE0ELNS_15FloatRoundStyleE2ESK_EENS1_15EpilogueDefaultEEEEEvvEEEEvNT_6ParamsE,"a",@progbits
	.sectionflags	@""
	.align	4
.nv.constant0._ZN7cutlass13device_kernelINS_4gemm6kernel13GemmUniversalIN4cute5tupleIJiiiiEEENS1_10collective13CollectiveMmaINS1_34MainloopSm90TmaGmmaWarpSpecializedILi4ENS5_IJNS4_1CILi2EEENSA_ILi4EEENSA_ILi1EEEEEENS1_35KernelTmaWarpSpecializedCooperativeEEENS5_IJNSA_ILi128EEESH_NSA_ILi64EEEEEENS_6half_tENS5_IJSD_llEEESK_NS5_IJlSD_lEEENS4_8TiledMMAINS4_8MMA_AtomIJNS4_4SM904GMMA26MMA_64x128x16_F32F16F16_SSILNSQ_5MajorE1ELSS_0ELNSQ_7ScaleInE1ELST_1EEEEEENS4_6LayoutINS5_IJSB_SD_SD_EEENS5_IJSD_NSA_ILi0EEESY_EEEEENS5_IJNS4_10UnderscoreES11_S11_EEEEENS4_23SM90_TMA_LOAD_MULTICASTENS4_14ComposedLayoutINS4_7SwizzleILi3ELi4ELi3EEENS4_18smem_ptr_flag_bitsILi16EEENSW_INS5_IJSI_NSA_ILi8EEEEEENS5_IJSD_SI_EEEEEEEvNS4_8identityES14_NS15_IS17_S19_NSW_INS5_IJS1A_SI_EEENS5_IJSI_SD_EEEEEEEvS1F_EENS_8epilogue10collective6detail29Sm90TmaWarpSpecializedAdapterINS1M_15DefaultEpilogueISK_SM_SM_NS1L_6thread17LinearCombinationISK_Li1EffLNS1Q_9ScaleType4KindE0ELNS_15FloatRoundStyleE2ESK_EENS1_15EpilogueDefaultEEEEEvvEEEEvNT_6ParamsE:
	.zero		1664


//--------------------- SYMBOLS --------------------------

	.type		.nv.reservedSmem.offset0,@object
	.size		.nv.reservedSmem.offset0,0x4
	.type		__assertfail,@function
